//
// Generated by NVIDIA NVVM Compiler
//
// Compiler Build ID: CL-36424714
// Cuda compilation tools, release 13.0, V13.0.88
// Based on NVVM 20.0.0
//

.version 9.0
.target sm_100
.address_size 64

	// .globl	_ZN8fp8_gemm16fp8_matmul_tiledI6__halfLi32ELi32ELi32EEEvPKT_PK13__nv_fp8_e4m3PKfPS2_iiiiii
// _ZZN8fp8_gemm16fp8_matmul_tiledI6__halfLi32ELi32ELi32EEEvPKT_PK13__nv_fp8_e4m3PKfPS2_iiiiiiE7s_input has been demoted
// _ZZN8fp8_gemm16fp8_matmul_tiledI6__halfLi32ELi32ELi32EEEvPKT_PK13__nv_fp8_e4m3PKfPS2_iiiiiiE8s_weight has been demoted
// _ZZN8fp8_gemm16fp8_matmul_tiledI13__nv_bfloat16Li32ELi32ELi32EEEvPKT_PK13__nv_fp8_e4m3PKfPS2_iiiiiiE7s_input has been demoted
// _ZZN8fp8_gemm16fp8_matmul_tiledI13__nv_bfloat16Li32ELi32ELi32EEEvPKT_PK13__nv_fp8_e4m3PKfPS2_iiiiiiE8s_weight has been demoted

.visible .entry _ZN8fp8_gemm16fp8_matmul_tiledI6__halfLi32ELi32ELi32EEEvPKT_PK13__nv_fp8_e4m3PKfPS2_iiiiii(
	.param .u64 .ptr .align 1 _ZN8fp8_gemm16fp8_matmul_tiledI6__halfLi32ELi32ELi32EEEvPKT_PK13__nv_fp8_e4m3PKfPS2_iiiiii_param_0,
	.param .u64 .ptr .align 1 _ZN8fp8_gemm16fp8_matmul_tiledI6__halfLi32ELi32ELi32EEEvPKT_PK13__nv_fp8_e4m3PKfPS2_iiiiii_param_1,
	.param .u64 .ptr .align 1 _ZN8fp8_gemm16fp8_matmul_tiledI6__halfLi32ELi32ELi32EEEvPKT_PK13__nv_fp8_e4m3PKfPS2_iiiiii_param_2,
	.param .u64 .ptr .align 1 _ZN8fp8_gemm16fp8_matmul_tiledI6__halfLi32ELi32ELi32EEEvPKT_PK13__nv_fp8_e4m3PKfPS2_iiiiii_param_3,
	.param .u32 _ZN8fp8_gemm16fp8_matmul_tiledI6__halfLi32ELi32ELi32EEEvPKT_PK13__nv_fp8_e4m3PKfPS2_iiiiii_param_4,
	.param .u32 _ZN8fp8_gemm16fp8_matmul_tiledI6__halfLi32ELi32ELi32EEEvPKT_PK13__nv_fp8_e4m3PKfPS2_iiiiii_param_5,
	.param .u32 _ZN8fp8_gemm16fp8_matmul_tiledI6__halfLi32ELi32ELi32EEEvPKT_PK13__nv_fp8_e4m3PKfPS2_iiiiii_param_6,
	.param .u32 _ZN8fp8_gemm16fp8_matmul_tiledI6__halfLi32ELi32ELi32EEEvPKT_PK13__nv_fp8_e4m3PKfPS2_iiiiii_param_7,
	.param .u32 _ZN8fp8_gemm16fp8_matmul_tiledI6__halfLi32ELi32ELi32EEEvPKT_PK13__nv_fp8_e4m3PKfPS2_iiiiii_param_8,
	.param .u32 _ZN8fp8_gemm16fp8_matmul_tiledI6__halfLi32ELi32ELi32EEEvPKT_PK13__nv_fp8_e4m3PKfPS2_iiiiii_param_9
)
{
	.reg .pred 	%p<17>;
	.reg .b16 	%rs<7>;
	.reg .b32 	%r<53>;
	.reg .b32 	%f<117>;
	.reg .b64 	%rd<15>;
	// demoted variable
	.shared .align 4 .b8 _ZZN8fp8_gemm16fp8_matmul_tiledI6__halfLi32ELi32ELi32EEEvPKT_PK13__nv_fp8_e4m3PKfPS2_iiiiiiE7s_input[4608];
	// demoted variable
	.shared .align 4 .b8 _ZZN8fp8_gemm16fp8_matmul_tiledI6__halfLi32ELi32ELi32EEEvPKT_PK13__nv_fp8_e4m3PKfPS2_iiiiiiE8s_weight[4608];
	ld.param.u64 	%rd1, [_ZN8fp8_gemm16fp8_matmul_tiledI6__halfLi32ELi32ELi32EEEvPKT_PK13__nv_fp8_e4m3PKfPS2_iiiiii_param_0];
	ld.param.u64 	%rd2, [_ZN8fp8_gemm16fp8_matmul_tiledI6__halfLi32ELi32ELi32EEEvPKT_PK13__nv_fp8_e4m3PKfPS2_iiiiii_param_1];
	ld.param.u64 	%rd3, [_ZN8fp8_gemm16fp8_matmul_tiledI6__halfLi32ELi32ELi32EEEvPKT_PK13__nv_fp8_e4m3PKfPS2_iiiiii_param_2];
	ld.param.u32 	%r25, [_ZN8fp8_gemm16fp8_matmul_tiledI6__halfLi32ELi32ELi32EEEvPKT_PK13__nv_fp8_e4m3PKfPS2_iiiiii_param_4];
	ld.param.u32 	%r26, [_ZN8fp8_gemm16fp8_matmul_tiledI6__halfLi32ELi32ELi32EEEvPKT_PK13__nv_fp8_e4m3PKfPS2_iiiiii_param_5];
	ld.param.u32 	%r27, [_ZN8fp8_gemm16fp8_matmul_tiledI6__halfLi32ELi32ELi32EEEvPKT_PK13__nv_fp8_e4m3PKfPS2_iiiiii_param_6];
	ld.param.u32 	%r28, [_ZN8fp8_gemm16fp8_matmul_tiledI6__halfLi32ELi32ELi32EEEvPKT_PK13__nv_fp8_e4m3PKfPS2_iiiiii_param_7];
	ld.param.u32 	%r29, [_ZN8fp8_gemm16fp8_matmul_tiledI6__halfLi32ELi32ELi32EEEvPKT_PK13__nv_fp8_e4m3PKfPS2_iiiiii_param_8];
	ld.param.u32 	%r30, [_ZN8fp8_gemm16fp8_matmul_tiledI6__halfLi32ELi32ELi32EEEvPKT_PK13__nv_fp8_e4m3PKfPS2_iiiiii_param_9];
	mov.u32 	%r31, %ctaid.x;
	mov.u32 	%r32, %ctaid.y;
	mov.u32 	%r1, %tid.x;
	mov.u32 	%r2, %tid.y;
	shl.b32 	%r3, %r32, 5;
	add.s32 	%r4, %r3, %r2;
	shl.b32 	%r5, %r31, 5;
	add.s32 	%r6, %r5, %r1;
	shl.b32 	%r33, %r2, 5;
	add.s32 	%r7, %r33, %r1;
	setp.lt.s32 	%p2, %r27, 1;
	mov.f32 	%f115, 0f00000000;
	@%p2 bra 	$L__BB0_11;
	shr.u32 	%r35, %r7, 5;
	and.b32  	%r51, %r1, 31;
	add.s32 	%r9, %r35, %r3;
	mul.lo.s32 	%r36, %r35, 144;
	mov.u32 	%r37, _ZZN8fp8_gemm16fp8_matmul_tiledI6__halfLi32ELi32ELi32EEEvPKT_PK13__nv_fp8_e4m3PKfPS2_iiiiiiE7s_input;
	add.s32 	%r38, %r37, %r36;
	shl.b32 	%r39, %r1, 2;
	and.b32  	%r40, %r39, 124;
	add.s32 	%r10, %r38, %r40;
	add.s32 	%r11, %r35, %r5;
	mov.u32 	%r41, _ZZN8fp8_gemm16fp8_matmul_tiledI6__halfLi32ELi32ELi32EEEvPKT_PK13__nv_fp8_e4m3PKfPS2_iiiiiiE8s_weight;
	add.s32 	%r42, %r41, %r36;
	add.s32 	%r12, %r42, %r40;
	setp.lt.s32 	%p3, %r4, %r25;
	setp.lt.s32 	%p4, %r6, %r26;
	and.pred  	%p1, %p3, %p4;
	mad.lo.s32 	%r13, %r2, 144, %r37;
	mad.lo.s32 	%r14, %r1, 144, %r41;
	mad.lo.s32 	%r50, %r11, %r27, %r51;
	mad.lo.s32 	%r49, %r9, %r27, %r51;
	mov.f32 	%f115, 0f00000000;
	mov.b32 	%r52, 0;
	div.s32 	%r45, %r11, %r29;
	not.pred 	%p12, %p1;
$L__BB0_2:
	setp.gt.u32 	%p5, %r7, 1023;
	@%p5 bra 	$L__BB0_8;
	setp.ge.s32 	%p6, %r9, %r25;
	setp.ge.s32 	%p7, %r51, %r27;
	mov.f32 	%f113, 0f00000000;
	or.pred  	%p8, %p6, %p7;
	@%p8 bra 	$L__BB0_5;
	mul.wide.u32 	%rd6, %r49, 2;
	add.s64 	%rd5, %rd1, %rd6;
	// begin inline asm
	ld.global.nc.b16 %rs1, [%rd5];
	// end inline asm
	// begin inline asm
	{  cvt.f32.f16 %f113, %rs1;}

	// end inline asm
$L__BB0_5:
	setp.ge.s32 	%p10, %r11, %r26;
	st.shared.f32 	[%r10], %f113;
	mov.f32 	%f114, 0f00000000;
	or.pred  	%p11, %p10, %p7;
	@%p11 bra 	$L__BB0_7;
	cvt.u64.u32 	%rd9, %r50;
	add.s64 	%rd7, %rd2, %rd9;
	// begin inline asm
	ld.global.nc.u8 %r43, [%rd7];
	// end inline asm
	cvt.u16.u32 	%rs5, %r43;
	div.s32 	%r46, %r51, %r30;
	mad.lo.s32 	%r47, %r45, %r28, %r46;
	mul.wide.s32 	%rd10, %r47, 4;
	add.s64 	%rd8, %rd3, %rd10;
	// begin inline asm
	ld.global.nc.f32 %f14, [%rd8];
	// end inline asm
	and.b16  	%rs3, %rs5, 255;
	// begin inline asm
	{cvt.rn.f16x2.e4m3x2 %r44, %rs3;}

	// end inline asm
	cvt.u16.u32 	%rs4, %r44;
	// begin inline asm
	{  cvt.f32.f16 %f15, %rs4;}

	// end inline asm
	mul.f32 	%f114, %f14, %f15;
$L__BB0_7:
	st.shared.f32 	[%r12], %f114;
$L__BB0_8:
	bar.sync 	0;
	@%p12 bra 	$L__BB0_10;
	ld.shared.f32 	%f16, [%r13];
	ld.shared.f32 	%f17, [%r14];
	fma.rn.f32 	%f18, %f16, %f17, %f115;
	ld.shared.f32 	%f19, [%r13+4];
	ld.shared.f32 	%f20, [%r14+4];
	fma.rn.f32 	%f21, %f19, %f20, %f18;
	ld.shared.f32 	%f22, [%r13+8];
	ld.shared.f32 	%f23, [%r14+8];
	fma.rn.f32 	%f24, %f22, %f23, %f21;
	ld.shared.f32 	%f25, [%r13+12];
	ld.shared.f32 	%f26, [%r14+12];
	fma.rn.f32 	%f27, %f25, %f26, %f24;
	ld.shared.f32 	%f28, [%r13+16];
	ld.shared.f32 	%f29, [%r14+16];
	fma.rn.f32 	%f30, %f28, %f29, %f27;
	ld.shared.f32 	%f31, [%r13+20];
	ld.shared.f32 	%f32, [%r14+20];
	fma.rn.f32 	%f33, %f31, %f32, %f30;
	ld.shared.f32 	%f34, [%r13+24];
	ld.shared.f32 	%f35, [%r14+24];
	fma.rn.f32 	%f36, %f34, %f35, %f33;
	ld.shared.f32 	%f37, [%r13+28];
	ld.shared.f32 	%f38, [%r14+28];
	fma.rn.f32 	%f39, %f37, %f38, %f36;
	ld.shared.f32 	%f40, [%r13+32];
	ld.shared.f32 	%f41, [%r14+32];
	fma.rn.f32 	%f42, %f40, %f41, %f39;
	ld.shared.f32 	%f43, [%r13+36];
	ld.shared.f32 	%f44, [%r14+36];
	fma.rn.f32 	%f45, %f43, %f44, %f42;
	ld.shared.f32 	%f46, [%r13+40];
	ld.shared.f32 	%f47, [%r14+40];
	fma.rn.f32 	%f48, %f46, %f47, %f45;
	ld.shared.f32 	%f49, [%r13+44];
	ld.shared.f32 	%f50, [%r14+44];
	fma.rn.f32 	%f51, %f49, %f50, %f48;
	ld.shared.f32 	%f52, [%r13+48];
	ld.shared.f32 	%f53, [%r14+48];
	fma.rn.f32 	%f54, %f52, %f53, %f51;
	ld.shared.f32 	%f55, [%r13+52];
	ld.shared.f32 	%f56, [%r14+52];
	fma.rn.f32 	%f57, %f55, %f56, %f54;
	ld.shared.f32 	%f58, [%r13+56];
	ld.shared.f32 	%f59, [%r14+56];
	fma.rn.f32 	%f60, %f58, %f59, %f57;
	ld.shared.f32 	%f61, [%r13+60];
	ld.shared.f32 	%f62, [%r14+60];
	fma.rn.f32 	%f63, %f61, %f62, %f60;
	ld.shared.f32 	%f64, [%r13+64];
	ld.shared.f32 	%f65, [%r14+64];
	fma.rn.f32 	%f66, %f64, %f65, %f63;
	ld.shared.f32 	%f67, [%r13+68];
	ld.shared.f32 	%f68, [%r14+68];
	fma.rn.f32 	%f69, %f67, %f68, %f66;
	ld.shared.f32 	%f70, [%r13+72];
	ld.shared.f32 	%f71, [%r14+72];
	fma.rn.f32 	%f72, %f70, %f71, %f69;
	ld.shared.f32 	%f73, [%r13+76];
	ld.shared.f32 	%f74, [%r14+76];
	fma.rn.f32 	%f75, %f73, %f74, %f72;
	ld.shared.f32 	%f76, [%r13+80];
	ld.shared.f32 	%f77, [%r14+80];
	fma.rn.f32 	%f78, %f76, %f77, %f75;
	ld.shared.f32 	%f79, [%r13+84];
	ld.shared.f32 	%f80, [%r14+84];
	fma.rn.f32 	%f81, %f79, %f80, %f78;
	ld.shared.f32 	%f82, [%r13+88];
	ld.shared.f32 	%f83, [%r14+88];
	fma.rn.f32 	%f84, %f82, %f83, %f81;
	ld.shared.f32 	%f85, [%r13+92];
	ld.shared.f32 	%f86, [%r14+92];
	fma.rn.f32 	%f87, %f85, %f86, %f84;
	ld.shared.f32 	%f88, [%r13+96];
	ld.shared.f32 	%f89, [%r14+96];
	fma.rn.f32 	%f90, %f88, %f89, %f87;
	ld.shared.f32 	%f91, [%r13+100];
	ld.shared.f32 	%f92, [%r14+100];
	fma.rn.f32 	%f93, %f91, %f92, %f90;
	ld.shared.f32 	%f94, [%r13+104];
	ld.shared.f32 	%f95, [%r14+104];
	fma.rn.f32 	%f96, %f94, %f95, %f93;
	ld.shared.f32 	%f97, [%r13+108];
	ld.shared.f32 	%f98, [%r14+108];
	fma.rn.f32 	%f99, %f97, %f98, %f96;
	ld.shared.f32 	%f100, [%r13+112];
	ld.shared.f32 	%f101, [%r14+112];
	fma.rn.f32 	%f102, %f100, %f101, %f99;
	ld.shared.f32 	%f103, [%r13+116];
	ld.shared.f32 	%f104, [%r14+116];
	fma.rn.f32 	%f105, %f103, %f104, %f102;
	ld.shared.f32 	%f106, [%r13+120];
	ld.shared.f32 	%f107, [%r14+120];
	fma.rn.f32 	%f108, %f106, %f107, %f105;
	ld.shared.f32 	%f109, [%r13+124];
	ld.shared.f32 	%f110, [%r14+124];
	fma.rn.f32 	%f115, %f109, %f110, %f108;
$L__BB0_10:
	bar.sync 	0;
	add.s32 	%r52, %r52, 32;
	add.s32 	%r51, %r51, 32;
	add.s32 	%r50, %r50, 32;
	add.s32 	%r49, %r49, 32;
	setp.lt.s32 	%p13, %r52, %r27;
	@%p13 bra 	$L__BB0_2;
$L__BB0_11:
	setp.ge.s32 	%p14, %r4, %r25;
	setp.ge.s32 	%p15, %r6, %r26;
	or.pred  	%p16, %p14, %p15;
	@%p16 bra 	$L__BB0_13;
	ld.param.u64 	%rd14, [_ZN8fp8_gemm16fp8_matmul_tiledI6__halfLi32ELi32ELi32EEEvPKT_PK13__nv_fp8_e4m3PKfPS2_iiiiii_param_3];
	// begin inline asm
	{  cvt.rn.f16.f32 %rs6, %f115;}

	// end inline asm
	mad.lo.s32 	%r48, %r26, %r4, %r6;
	cvta.to.global.u64 	%rd11, %rd14;
	mul.wide.u32 	%rd12, %r48, 2;
	add.s64 	%rd13, %rd11, %rd12;
	st.global.u16 	[%rd13], %rs6;
$L__BB0_13:
	ret;

}
	// .globl	_ZN8fp8_gemm16fp8_matmul_tiledI13__nv_bfloat16Li32ELi32ELi32EEEvPKT_PK13__nv_fp8_e4m3PKfPS2_iiiiii
.visible .entry _ZN8fp8_gemm16fp8_matmul_tiledI13__nv_bfloat16Li32ELi32ELi32EEEvPKT_PK13__nv_fp8_e4m3PKfPS2_iiiiii(
	.param .u64 .ptr .align 1 _ZN8fp8_gemm16fp8_matmul_tiledI13__nv_bfloat16Li32ELi32ELi32EEEvPKT_PK13__nv_fp8_e4m3PKfPS2_iiiiii_param_0,
	.param .u64 .ptr .align 1 _ZN8fp8_gemm16fp8_matmul_tiledI13__nv_bfloat16Li32ELi32ELi32EEEvPKT_PK13__nv_fp8_e4m3PKfPS2_iiiiii_param_1,
	.param .u64 .ptr .align 1 _ZN8fp8_gemm16fp8_matmul_tiledI13__nv_bfloat16Li32ELi32ELi32EEEvPKT_PK13__nv_fp8_e4m3PKfPS2_iiiiii_param_2,
	.param .u64 .ptr .align 1 _ZN8fp8_gemm16fp8_matmul_tiledI13__nv_bfloat16Li32ELi32ELi32EEEvPKT_PK13__nv_fp8_e4m3PKfPS2_iiiiii_param_3,
	.param .u32 _ZN8fp8_gemm16fp8_matmul_tiledI13__nv_bfloat16Li32ELi32ELi32EEEvPKT_PK13__nv_fp8_e4m3PKfPS2_iiiiii_param_4,
	.param .u32 _ZN8fp8_gemm16fp8_matmul_tiledI13__nv_bfloat16Li32ELi32ELi32EEEvPKT_PK13__nv_fp8_e4m3PKfPS2_iiiiii_param_5,
	.param .u32 _ZN8fp8_gemm16fp8_matmul_tiledI13__nv_bfloat16Li32ELi32ELi32EEEvPKT_PK13__nv_fp8_e4m3PKfPS2_iiiiii_param_6,
	.param .u32 _ZN8fp8_gemm16fp8_matmul_tiledI13__nv_bfloat16Li32ELi32ELi32EEEvPKT_PK13__nv_fp8_e4m3PKfPS2_iiiiii_param_7,
	.param .u32 _ZN8fp8_gemm16fp8_matmul_tiledI13__nv_bfloat16Li32ELi32ELi32EEEvPKT_PK13__nv_fp8_e4m3PKfPS2_iiiiii_param_8,
	.param .u32 _ZN8fp8_gemm16fp8_matmul_tiledI13__nv_bfloat16Li32ELi32ELi32EEEvPKT_PK13__nv_fp8_e4m3PKfPS2_iiiiii_param_9
)
{
	.reg .pred 	%p<17>;
	.reg .b16 	%rs<7>;
	.reg .b32 	%r<53>;
	.reg .b32 	%f<117>;
	.reg .b64 	%rd<15>;
	// demoted variable
	.shared .align 4 .b8 _ZZN8fp8_gemm16fp8_matmul_tiledI13__nv_bfloat16Li32ELi32ELi32EEEvPKT_PK13__nv_fp8_e4m3PKfPS2_iiiiiiE7s_input[4608];
	// demoted variable
	.shared .align 4 .b8 _ZZN8fp8_gemm16fp8_matmul_tiledI13__nv_bfloat16Li32ELi32ELi32EEEvPKT_PK13__nv_fp8_e4m3PKfPS2_iiiiiiE8s_weight[4608];
	ld.param.u64 	%rd1, [_ZN8fp8_gemm16fp8_matmul_tiledI13__nv_bfloat16Li32ELi32ELi32EEEvPKT_PK13__nv_fp8_e4m3PKfPS2_iiiiii_param_0];
	ld.param.u64 	%rd2, [_ZN8fp8_gemm16fp8_matmul_tiledI13__nv_bfloat16Li32ELi32ELi32EEEvPKT_PK13__nv_fp8_e4m3PKfPS2_iiiiii_param_1];
	ld.param.u64 	%rd3, [_ZN8fp8_gemm16fp8_matmul_tiledI13__nv_bfloat16Li32ELi32ELi32EEEvPKT_PK13__nv_fp8_e4m3PKfPS2_iiiiii_param_2];
	ld.param.u32 	%r25, [_ZN8fp8_gemm16fp8_matmul_tiledI13__nv_bfloat16Li32ELi32ELi32EEEvPKT_PK13__nv_fp8_e4m3PKfPS2_iiiiii_param_4];
	ld.param.u32 	%r26, [_ZN8fp8_gemm16fp8_matmul_tiledI13__nv_bfloat16Li32ELi32ELi32EEEvPKT_PK13__nv_fp8_e4m3PKfPS2_iiiiii_param_5];
	ld.param.u32 	%r27, [_ZN8fp8_gemm16fp8_matmul_tiledI13__nv_bfloat16Li32ELi32ELi32EEEvPKT_PK13__nv_fp8_e4m3PKfPS2_iiiiii_param_6];
	ld.param.u32 	%r28, [_ZN8fp8_gemm16fp8_matmul_tiledI13__nv_bfloat16Li32ELi32ELi32EEEvPKT_PK13__nv_fp8_e4m3PKfPS2_iiiiii_param_7];
	ld.param.u32 	%r29, [_ZN8fp8_gemm16fp8_matmul_tiledI13__nv_bfloat16Li32ELi32ELi32EEEvPKT_PK13__nv_fp8_e4m3PKfPS2_iiiiii_param_8];
	ld.param.u32 	%r30, [_ZN8fp8_gemm16fp8_matmul_tiledI13__nv_bfloat16Li32ELi32ELi32EEEvPKT_PK13__nv_fp8_e4m3PKfPS2_iiiiii_param_9];
	mov.u32 	%r31, %ctaid.x;
	mov.u32 	%r32, %ctaid.y;
	mov.u32 	%r1, %tid.x;
	mov.u32 	%r2, %tid.y;
	shl.b32 	%r3, %r32, 5;
	add.s32 	%r4, %r3, %r2;
	shl.b32 	%r5, %r31, 5;
	add.s32 	%r6, %r5, %r1;
	shl.b32 	%r33, %r2, 5;
	add.s32 	%r7, %r33, %r1;
	setp.lt.s32 	%p2, %r27, 1;
	mov.f32 	%f115, 0f00000000;
	@%p2 bra 	$L__BB1_11;
	shr.u32 	%r35, %r7, 5;
	and.b32  	%r51, %r1, 31;
	add.s32 	%r9, %r35, %r3;
	mul.lo.s32 	%r36, %r35, 144;
	mov.u32 	%r37, _ZZN8fp8_gemm16fp8_matmul_tiledI13__nv_bfloat16Li32ELi32ELi32EEEvPKT_PK13__nv_fp8_e4m3PKfPS2_iiiiiiE7s_input;
	add.s32 	%r38, %r37, %r36;
	shl.b32 	%r39, %r1, 2;
	and.b32  	%r40, %r39, 124;
	add.s32 	%r10, %r38, %r40;
	add.s32 	%r11, %r35, %r5;
	mov.u32 	%r41, _ZZN8fp8_gemm16fp8_matmul_tiledI13__nv_bfloat16Li32ELi32ELi32EEEvPKT_PK13__nv_fp8_e4m3PKfPS2_iiiiiiE8s_weight;
	add.s32 	%r42, %r41, %r36;
	add.s32 	%r12, %r42, %r40;
	setp.lt.s32 	%p3, %r4, %r25;
	setp.lt.s32 	%p4, %r6, %r26;
	and.pred  	%p1, %p3, %p4;
	mad.lo.s32 	%r13, %r2, 144, %r37;
	mad.lo.s32 	%r14, %r1, 144, %r41;
	mad.lo.s32 	%r50, %r11, %r27, %r51;
	mad.lo.s32 	%r49, %r9, %r27, %r51;
	mov.f32 	%f115, 0f00000000;
	mov.b32 	%r52, 0;
	div.s32 	%r45, %r11, %r29;
	not.pred 	%p12, %p1;
$L__BB1_2:
	setp.gt.u32 	%p5, %r7, 1023;
	@%p5 bra 	$L__BB1_8;
	setp.ge.s32 	%p6, %r9, %r25;
	setp.ge.s32 	%p7, %r51, %r27;
	mov.f32 	%f113, 0f00000000;
	or.pred  	%p8, %p6, %p7;
	@%p8 bra 	$L__BB1_5;
	mul.wide.u32 	%rd6, %r49, 2;
	add.s64 	%rd5, %rd1, %rd6;
	// begin inline asm
	ld.global.nc.b16 %rs1, [%rd5];
	// end inline asm
	// begin inline asm
	{ cvt.f32.bf16 %f113, %rs1;}

	// end inline asm
$L__BB1_5:
	setp.ge.s32 	%p10, %r11, %r26;
	st.shared.f32 	[%r10], %f113;
	mov.f32 	%f114, 0f00000000;
	or.pred  	%p11, %p10, %p7;
	@%p11 bra 	$L__BB1_7;
	cvt.u64.u32 	%rd9, %r50;
	add.s64 	%rd7, %rd2, %rd9;
	// begin inline asm
	ld.global.nc.u8 %r43, [%rd7];
	// end inline asm
	cvt.u16.u32 	%rs5, %r43;
	div.s32 	%r46, %r51, %r30;
	mad.lo.s32 	%r47, %r45, %r28, %r46;
	mul.wide.s32 	%rd10, %r47, 4;
	add.s64 	%rd8, %rd3, %rd10;
	// begin inline asm
	ld.global.nc.f32 %f14, [%rd8];
	// end inline asm
	and.b16  	%rs3, %rs5, 255;
	// begin inline asm
	{cvt.rn.f16x2.e4m3x2 %r44, %rs3;}

	// end inline asm
	cvt.u16.u32 	%rs4, %r44;
	// begin inline asm
	{  cvt.f32.f16 %f15, %rs4;}

	// end inline asm
	mul.f32 	%f114, %f14, %f15;
$L__BB1_7:
	st.shared.f32 	[%r12], %f114;
$L__BB1_8:
	bar.sync 	0;
	@%p12 bra 	$L__BB1_10;
	ld.shared.f32 	%f16, [%r13];
	ld.shared.f32 	%f17, [%r14];
	fma.rn.f32 	%f18, %f16, %f17, %f115;
	ld.shared.f32 	%f19, [%r13+4];
	ld.shared.f32 	%f20, [%r14+4];
	fma.rn.f32 	%f21, %f19, %f20, %f18;
	ld.shared.f32 	%f22, [%r13+8];
	ld.shared.f32 	%f23, [%r14+8];
	fma.rn.f32 	%f24, %f22, %f23, %f21;
	ld.shared.f32 	%f25, [%r13+12];
	ld.shared.f32 	%f26, [%r14+12];
	fma.rn.f32 	%f27, %f25, %f26, %f24;
	ld.shared.f32 	%f28, [%r13+16];
	ld.shared.f32 	%f29, [%r14+16];
	fma.rn.f32 	%f30, %f28, %f29, %f27;
	ld.shared.f32 	%f31, [%r13+20];
	ld.shared.f32 	%f32, [%r14+20];
	fma.rn.f32 	%f33, %f31, %f32, %f30;
	ld.shared.f32 	%f34, [%r13+24];
	ld.shared.f32 	%f35, [%r14+24];
	fma.rn.f32 	%f36, %f34, %f35, %f33;
	ld.shared.f32 	%f37, [%r13+28];
	ld.shared.f32 	%f38, [%r14+28];
	fma.rn.f32 	%f39, %f37, %f38, %f36;
	ld.shared.f32 	%f40, [%r13+32];
	ld.shared.f32 	%f41, [%r14+32];
	fma.rn.f32 	%f42, %f40, %f41, %f39;
	ld.shared.f32 	%f43, [%r13+36];
	ld.shared.f32 	%f44, [%r14+36];
	fma.rn.f32 	%f45, %f43, %f44, %f42;
	ld.shared.f32 	%f46, [%r13+40];
	ld.shared.f32 	%f47, [%r14+40];
	fma.rn.f32 	%f48, %f46, %f47, %f45;
	ld.shared.f32 	%f49, [%r13+44];
	ld.shared.f32 	%f50, [%r14+44];
	fma.rn.f32 	%f51, %f49, %f50, %f48;
	ld.shared.f32 	%f52, [%r13+48];
	ld.shared.f32 	%f53, [%r14+48];
	fma.rn.f32 	%f54, %f52, %f53, %f51;
	ld.shared.f32 	%f55, [%r13+52];
	ld.shared.f32 	%f56, [%r14+52];
	fma.rn.f32 	%f57, %f55, %f56, %f54;
	ld.shared.f32 	%f58, [%r13+56];
	ld.shared.f32 	%f59, [%r14+56];
	fma.rn.f32 	%f60, %f58, %f59, %f57;
	ld.shared.f32 	%f61, [%r13+60];
	ld.shared.f32 	%f62, [%r14+60];
	fma.rn.f32 	%f63, %f61, %f62, %f60;
	ld.shared.f32 	%f64, [%r13+64];
	ld.shared.f32 	%f65, [%r14+64];
	fma.rn.f32 	%f66, %f64, %f65, %f63;
	ld.shared.f32 	%f67, [%r13+68];
	ld.shared.f32 	%f68, [%r14+68];
	fma.rn.f32 	%f69, %f67, %f68, %f66;
	ld.shared.f32 	%f70, [%r13+72];
	ld.shared.f32 	%f71, [%r14+72];
	fma.rn.f32 	%f72, %f70, %f71, %f69;
	ld.shared.f32 	%f73, [%r13+76];
	ld.shared.f32 	%f74, [%r14+76];
	fma.rn.f32 	%f75, %f73, %f74, %f72;
	ld.shared.f32 	%f76, [%r13+80];
	ld.shared.f32 	%f77, [%r14+80];
	fma.rn.f32 	%f78, %f76, %f77, %f75;
	ld.shared.f32 	%f79, [%r13+84];
	ld.shared.f32 	%f80, [%r14+84];
	fma.rn.f32 	%f81, %f79, %f80, %f78;
	ld.shared.f32 	%f82, [%r13+88];
	ld.shared.f32 	%f83, [%r14+88];
	fma.rn.f32 	%f84, %f82, %f83, %f81;
	ld.shared.f32 	%f85, [%r13+92];
	ld.shared.f32 	%f86, [%r14+92];
	fma.rn.f32 	%f87, %f85, %f86, %f84;
	ld.shared.f32 	%f88, [%r13+96];
	ld.shared.f32 	%f89, [%r14+96];
	fma.rn.f32 	%f90, %f88, %f89, %f87;
	ld.shared.f32 	%f91, [%r13+100];
	ld.shared.f32 	%f92, [%r14+100];
	fma.rn.f32 	%f93, %f91, %f92, %f90;
	ld.shared.f32 	%f94, [%r13+104];
	ld.shared.f32 	%f95, [%r14+104];
	fma.rn.f32 	%f96, %f94, %f95, %f93;
	ld.shared.f32 	%f97, [%r13+108];
	ld.shared.f32 	%f98, [%r14+108];
	fma.rn.f32 	%f99, %f97, %f98, %f96;
	ld.shared.f32 	%f100, [%r13+112];
	ld.shared.f32 	%f101, [%r14+112];
	fma.rn.f32 	%f102, %f100, %f101, %f99;
	ld.shared.f32 	%f103, [%r13+116];
	ld.shared.f32 	%f104, [%r14+116];
	fma.rn.f32 	%f105, %f103, %f104, %f102;
	ld.shared.f32 	%f106, [%r13+120];
	ld.shared.f32 	%f107, [%r14+120];
	fma.rn.f32 	%f108, %f106, %f107, %f105;
	ld.shared.f32 	%f109, [%r13+124];
	ld.shared.f32 	%f110, [%r14+124];
	fma.rn.f32 	%f115, %f109, %f110, %f108;
$L__BB1_10:
	bar.sync 	0;
	add.s32 	%r52, %r52, 32;
	add.s32 	%r51, %r51, 32;
	add.s32 	%r50, %r50, 32;
	add.s32 	%r49, %r49, 32;
	setp.lt.s32 	%p13, %r52, %r27;
	@%p13 bra 	$L__BB1_2;
$L__BB1_11:
	setp.ge.s32 	%p14, %r4, %r25;
	setp.ge.s32 	%p15, %r6, %r26;
	or.pred  	%p16, %p14, %p15;
	@%p16 bra 	$L__BB1_13;
	ld.param.u64 	%rd14, [_ZN8fp8_gemm16fp8_matmul_tiledI13__nv_bfloat16Li32ELi32ELi32EEEvPKT_PK13__nv_fp8_e4m3PKfPS2_iiiiii_param_3];
	// begin inline asm
	{  cvt.rn.bf16.f32 %rs6, %f115;}

	// end inline asm
	mad.lo.s32 	%r48, %r26, %r4, %r6;
	cvta.to.global.u64 	%rd11, %rd14;
	mul.wide.u32 	%rd12, %r48, 2;
	add.s64 	%rd13, %rd11, %rd12;
	st.global.u16 	[%rd13], %rs6;
$L__BB1_13:
	ret;

}
	// .globl	_ZN8fp8_gemm12fp8_moe_gemmI6__halfEEvPKT_PK13__nv_fp8_e4m3PKfPKjPS2_iiiiiiiib
.visible .entry _ZN8fp8_gemm12fp8_moe_gemmI6__halfEEvPKT_PK13__nv_fp8_e4m3PKfPKjPS2_iiiiiiiib(
	.param .u64 .ptr .align 1 _ZN8fp8_gemm12fp8_moe_gemmI6__halfEEvPKT_PK13__nv_fp8_e4m3PKfPKjPS2_iiiiiiiib_param_0,
	.param .u64 .ptr .align 1 _ZN8fp8_gemm12fp8_moe_gemmI6__halfEEvPKT_PK13__nv_fp8_e4m3PKfPKjPS2_iiiiiiiib_param_1,
	.param .u64 .ptr .align 1 _ZN8fp8_gemm12fp8_moe_gemmI6__halfEEvPKT_PK13__nv_fp8_e4m3PKfPKjPS2_iiiiiiiib_param_2,
	.param .u64 .ptr .align 1 _ZN8fp8_gemm12fp8_moe_gemmI6__halfEEvPKT_PK13__nv_fp8_e4m3PKfPKjPS2_iiiiiiiib_param_3,
	.param .u64 .ptr .align 1 _ZN8fp8_gemm12fp8_moe_gemmI6__halfEEvPKT_PK13__nv_fp8_e4m3PKfPKjPS2_iiiiiiiib_param_4,
	.param .u32 _ZN8fp8_gemm12fp8_moe_gemmI6__halfEEvPKT_PK13__nv_fp8_e4m3PKfPKjPS2_iiiiiiiib_param_5,
	.param .u32 _ZN8fp8_gemm12fp8_moe_gemmI6__halfEEvPKT_PK13__nv_fp8_e4m3PKfPKjPS2_iiiiiiiib_param_6,
	.param .u32 _ZN8fp8_gemm12fp8_moe_gemmI6__halfEEvPKT_PK13__nv_fp8_e4m3PKfPKjPS2_iiiiiiiib_param_7,
	.param .u32 _ZN8fp8_gemm12fp8_moe_gemmI6__halfEEvPKT_PK13__nv_fp8_e4m3PKfPKjPS2_iiiiiiiib_param_8,
	.param .u32 _ZN8fp8_gemm12fp8_moe_gemmI6__halfEEvPKT_PK13__nv_fp8_e4m3PKfPKjPS2_iiiiiiiib_param_9,
	.param .u32 _ZN8fp8_gemm12fp8_moe_gemmI6__halfEEvPKT_PK13__nv_fp8_e4m3PKfPKjPS2_iiiiiiiib_param_10,
	.param .u32 _ZN8fp8_gemm12fp8_moe_gemmI6__halfEEvPKT_PK13__nv_fp8_e4m3PKfPKjPS2_iiiiiiiib_param_11,
	.param .u32 _ZN8fp8_gemm12fp8_moe_gemmI6__halfEEvPKT_PK13__nv_fp8_e4m3PKfPKjPS2_iiiiiiiib_param_12,
	.param .u8 _ZN8fp8_gemm12fp8_moe_gemmI6__halfEEvPKT_PK13__nv_fp8_e4m3PKfPKjPS2_iiiiiiiib_param_13
)
{
	.reg .pred 	%p<20>;
	.reg .b16 	%rs<98>;
	.reg .b32 	%r<173>;
	.reg .b32 	%f<132>;
	.reg .b64 	%rd<93>;

	ld.param.u64 	%rd12, [_ZN8fp8_gemm12fp8_moe_gemmI6__halfEEvPKT_PK13__nv_fp8_e4m3PKfPKjPS2_iiiiiiiib_param_1];
	ld.param.u64 	%rd13, [_ZN8fp8_gemm12fp8_moe_gemmI6__halfEEvPKT_PK13__nv_fp8_e4m3PKfPKjPS2_iiiiiiiib_param_2];
	ld.param.u64 	%rd14, [_ZN8fp8_gemm12fp8_moe_gemmI6__halfEEvPKT_PK13__nv_fp8_e4m3PKfPKjPS2_iiiiiiiib_param_3];
	ld.param.u32 	%r44, [_ZN8fp8_gemm12fp8_moe_gemmI6__halfEEvPKT_PK13__nv_fp8_e4m3PKfPKjPS2_iiiiiiiib_param_5];
	ld.param.u32 	%r37, [_ZN8fp8_gemm12fp8_moe_gemmI6__halfEEvPKT_PK13__nv_fp8_e4m3PKfPKjPS2_iiiiiiiib_param_6];
	ld.param.u32 	%r38, [_ZN8fp8_gemm12fp8_moe_gemmI6__halfEEvPKT_PK13__nv_fp8_e4m3PKfPKjPS2_iiiiiiiib_param_7];
	ld.param.u32 	%r39, [_ZN8fp8_gemm12fp8_moe_gemmI6__halfEEvPKT_PK13__nv_fp8_e4m3PKfPKjPS2_iiiiiiiib_param_8];
	ld.param.u32 	%r40, [_ZN8fp8_gemm12fp8_moe_gemmI6__halfEEvPKT_PK13__nv_fp8_e4m3PKfPKjPS2_iiiiiiiib_param_9];
	ld.param.u32 	%r41, [_ZN8fp8_gemm12fp8_moe_gemmI6__halfEEvPKT_PK13__nv_fp8_e4m3PKfPKjPS2_iiiiiiiib_param_10];
	ld.param.u32 	%r42, [_ZN8fp8_gemm12fp8_moe_gemmI6__halfEEvPKT_PK13__nv_fp8_e4m3PKfPKjPS2_iiiiiiiib_param_11];
	ld.param.u32 	%r43, [_ZN8fp8_gemm12fp8_moe_gemmI6__halfEEvPKT_PK13__nv_fp8_e4m3PKfPKjPS2_iiiiiiiib_param_12];
	ld.param.s8 	%rs1, [_ZN8fp8_gemm12fp8_moe_gemmI6__halfEEvPKT_PK13__nv_fp8_e4m3PKfPKjPS2_iiiiiiiib_param_13];
	mov.u32 	%r45, %ctaid.x;
	mov.u32 	%r46, %ntid.x;
	mov.u32 	%r47, %tid.x;
	mad.lo.s32 	%r48, %r45, %r46, %r47;
	shr.u32 	%r49, %r48, 5;
	and.b32  	%r1, %r47, 31;
	div.s32 	%r50, %r49, %r39;
	mul.lo.s32 	%r51, %r50, %r39;
	sub.s32 	%r2, %r49, %r51;
	div.s32 	%r4, %r50, %r37;
	mul.lo.s32 	%r52, %r4, %r37;
	sub.s32 	%r3, %r50, %r52;
	setp.ge.s32 	%p1, %r4, %r44;
	@%p1 bra 	$L__BB2_21;
	mad.lo.s32 	%r54, %r4, %r37, %r3;
	mul.wide.s32 	%rd17, %r54, 4;
	add.s64 	%rd16, %rd14, %rd17;
	// begin inline asm
	ld.global.nc.u32 %r53, [%rd16];
	// end inline asm
	setp.ge.u32 	%p2, %r53, %r38;
	@%p2 bra 	$L__BB2_21;
	cvt.s64.s32 	%rd1, %r39;
	cvt.u64.u32 	%rd2, %r2;
	setp.eq.s16 	%p3, %rs1, 0;
	@%p3 bra 	$L__BB2_4;
	mul.wide.s32 	%rd18, %r4, %r37;
	cvt.s64.s32 	%rd19, %r3;
	add.s64 	%rd92, %rd18, %rd19;
	bra.uni 	$L__BB2_5;
$L__BB2_4:
	cvt.s64.s32 	%rd92, %r4;
$L__BB2_5:
	ld.param.u64 	%rd89, [_ZN8fp8_gemm12fp8_moe_gemmI6__halfEEvPKT_PK13__nv_fp8_e4m3PKfPKjPS2_iiiiiiiib_param_0];
	cvt.u64.u32 	%rd20, %r53;
	cvt.s64.s32 	%rd21, %r40;
	mad.lo.s64 	%rd22, %rd20, %rd1, %rd2;
	mad.lo.s64 	%rd6, %rd22, %rd21, %rd12;
	add.s32 	%r55, %r39, %r42;
	add.s32 	%r56, %r55, -1;
	div.s32 	%r57, %r56, %r42;
	mul.lo.s32 	%r58, %r57, %r41;
	cvt.s64.s32 	%rd23, %r58;
	mul.lo.s64 	%rd24, %rd23, %rd20;
	shl.b64 	%rd25, %rd24, 2;
	add.s64 	%rd7, %rd13, %rd25;
	mul.lo.s64 	%rd8, %rd92, %rd21;
	shl.b64 	%rd26, %rd8, 1;
	add.s64 	%rd9, %rd89, %rd26;
	div.s32 	%r59, %r2, %r42;
	mul.lo.s32 	%r6, %r59, %r41;
	shr.s32 	%r60, %r40, 31;
	shr.u32 	%r61, %r60, 25;
	add.s32 	%r62, %r40, %r61;
	and.b32  	%r7, %r62, -128;
	setp.lt.s32 	%p4, %r40, 128;
	mov.f32 	%f131, 0f00000000;
	@%p4 bra 	$L__BB2_13;
	shl.b32 	%r164, %r1, 2;
	max.s32 	%r64, %r7, 128;
	add.s32 	%r65, %r64, -1;
	shr.u32 	%r66, %r65, 7;
	add.s32 	%r9, %r66, 1;
	and.b32  	%r10, %r9, 3;
	setp.lt.u32 	%p5, %r40, 512;
	mov.f32 	%f131, 0f00000000;
	mov.b32 	%r166, 0;
	@%p5 bra 	$L__BB2_10;
	and.b32  	%r68, %r9, 67108860;
	neg.s32 	%r163, %r68;
	mov.f32 	%f131, 0f00000000;
	mov.b32 	%r165, 256;
$L__BB2_8:
	cvt.u64.u32 	%rd43, %r164;
	add.s64 	%rd27, %rd6, %rd43;
	// begin inline asm
	ld.global.nc.u32 %r69, [%rd27];
	// end inline asm
	mul.wide.u32 	%rd44, %r164, 2;
	add.s64 	%rd28, %rd9, %rd44;
	// begin inline asm
	ld.global.nc.b32 %r70, [%rd28];
	// end inline asm
	mov.b32 	{%rs2, %rs3}, %r70;
	add.s64 	%rd29, %rd28, 4;
	// begin inline asm
	ld.global.nc.b32 %r71, [%rd29];
	// end inline asm
	mov.b32 	{%rs4, %rs5}, %r71;
	// begin inline asm
	{  cvt.f32.f16 %f20, %rs2;}

	// end inline asm
	// begin inline asm
	{  cvt.f32.f16 %f21, %rs3;}

	// end inline asm
	// begin inline asm
	{  cvt.f32.f16 %f22, %rs4;}

	// end inline asm
	// begin inline asm
	{  cvt.f32.f16 %f23, %rs5;}

	// end inline asm
	cvt.u16.u32 	%rs50, %r69;
	shr.u16 	%rs8, %rs50, 8;
	{ .reg .b16 tmp; mov.b32 {tmp, %rs51}, %r69; }
	shr.u32 	%r97, %r69, 24;
	cvt.u16.u32 	%rs12, %r97;
	div.s32 	%r98, %r164, %r43;
	add.s32 	%r99, %r98, %r6;
	mul.wide.s32 	%rd45, %r99, 4;
	add.s64 	%rd30, %rd7, %rd45;
	// begin inline asm
	ld.global.nc.f32 %f24, [%rd30];
	// end inline asm
	and.b16  	%rs6, %rs50, 255;
	// begin inline asm
	{cvt.rn.f16x2.e4m3x2 %r72, %rs6;}

	// end inline asm
	cvt.u16.u32 	%rs7, %r72;
	// begin inline asm
	{  cvt.f32.f16 %f25, %rs7;}

	// end inline asm
	// begin inline asm
	{cvt.rn.f16x2.e4m3x2 %r73, %rs8;}

	// end inline asm
	cvt.u16.u32 	%rs9, %r73;
	// begin inline asm
	{  cvt.f32.f16 %f26, %rs9;}

	// end inline asm
	mul.f32 	%f56, %f21, %f26;
	fma.rn.f32 	%f57, %f20, %f25, %f56;
	and.b16  	%rs10, %rs51, 255;
	// begin inline asm
	{cvt.rn.f16x2.e4m3x2 %r74, %rs10;}

	// end inline asm
	cvt.u16.u32 	%rs11, %r74;
	// begin inline asm
	{  cvt.f32.f16 %f27, %rs11;}

	// end inline asm
	fma.rn.f32 	%f58, %f22, %f27, %f57;
	// begin inline asm
	{cvt.rn.f16x2.e4m3x2 %r75, %rs12;}

	// end inline asm
	cvt.u16.u32 	%rs13, %r75;
	// begin inline asm
	{  cvt.f32.f16 %f28, %rs13;}

	// end inline asm
	fma.rn.f32 	%f59, %f23, %f28, %f58;
	fma.rn.f32 	%f60, %f24, %f59, %f131;
	add.s32 	%r100, %r164, 128;
	add.s64 	%rd31, %rd27, 128;
	// begin inline asm
	ld.global.nc.u32 %r76, [%rd31];
	// end inline asm
	add.s64 	%rd32, %rd28, 256;
	// begin inline asm
	ld.global.nc.b32 %r77, [%rd32];
	// end inline asm
	mov.b32 	{%rs14, %rs15}, %r77;
	add.s64 	%rd33, %rd28, 260;
	// begin inline asm
	ld.global.nc.b32 %r78, [%rd33];
	// end inline asm
	mov.b32 	{%rs16, %rs17}, %r78;
	// begin inline asm
	{  cvt.f32.f16 %f29, %rs14;}

	// end inline asm
	// begin inline asm
	{  cvt.f32.f16 %f30, %rs15;}

	// end inline asm
	// begin inline asm
	{  cvt.f32.f16 %f31, %rs16;}

	// end inline asm
	// begin inline asm
	{  cvt.f32.f16 %f32, %rs17;}

	// end inline asm
	cvt.u16.u32 	%rs52, %r76;
	shr.u16 	%rs20, %rs52, 8;
	{ .reg .b16 tmp; mov.b32 {tmp, %rs53}, %r76; }
	shr.u32 	%r101, %r76, 24;
	cvt.u16.u32 	%rs24, %r101;
	div.s32 	%r102, %r100, %r43;
	add.s32 	%r103, %r102, %r6;
	mul.wide.s32 	%rd46, %r103, 4;
	add.s64 	%rd34, %rd7, %rd46;
	// begin inline asm
	ld.global.nc.f32 %f33, [%rd34];
	// end inline asm
	and.b16  	%rs18, %rs52, 255;
	// begin inline asm
	{cvt.rn.f16x2.e4m3x2 %r79, %rs18;}

	// end inline asm
	cvt.u16.u32 	%rs19, %r79;
	// begin inline asm
	{  cvt.f32.f16 %f34, %rs19;}

	// end inline asm
	// begin inline asm
	{cvt.rn.f16x2.e4m3x2 %r80, %rs20;}

	// end inline asm
	cvt.u16.u32 	%rs21, %r80;
	// begin inline asm
	{  cvt.f32.f16 %f35, %rs21;}

	// end inline asm
	mul.f32 	%f61, %f30, %f35;
	fma.rn.f32 	%f62, %f29, %f34, %f61;
	and.b16  	%rs22, %rs53, 255;
	// begin inline asm
	{cvt.rn.f16x2.e4m3x2 %r81, %rs22;}

	// end inline asm
	cvt.u16.u32 	%rs23, %r81;
	// begin inline asm
	{  cvt.f32.f16 %f36, %rs23;}

	// end inline asm
	fma.rn.f32 	%f63, %f31, %f36, %f62;
	// begin inline asm
	{cvt.rn.f16x2.e4m3x2 %r82, %rs24;}

	// end inline asm
	cvt.u16.u32 	%rs25, %r82;
	// begin inline asm
	{  cvt.f32.f16 %f37, %rs25;}

	// end inline asm
	fma.rn.f32 	%f64, %f32, %f37, %f63;
	fma.rn.f32 	%f65, %f33, %f64, %f60;
	add.s32 	%r104, %r164, 256;
	add.s64 	%rd35, %rd27, 256;
	// begin inline asm
	ld.global.nc.u32 %r83, [%rd35];
	// end inline asm
	add.s64 	%rd36, %rd28, 512;
	// begin inline asm
	ld.global.nc.b32 %r84, [%rd36];
	// end inline asm
	mov.b32 	{%rs26, %rs27}, %r84;
	add.s64 	%rd37, %rd28, 516;
	// begin inline asm
	ld.global.nc.b32 %r85, [%rd37];
	// end inline asm
	mov.b32 	{%rs28, %rs29}, %r85;
	// begin inline asm
	{  cvt.f32.f16 %f38, %rs26;}

	// end inline asm
	// begin inline asm
	{  cvt.f32.f16 %f39, %rs27;}

	// end inline asm
	// begin inline asm
	{  cvt.f32.f16 %f40, %rs28;}

	// end inline asm
	// begin inline asm
	{  cvt.f32.f16 %f41, %rs29;}

	// end inline asm
	cvt.u16.u32 	%rs54, %r83;
	shr.u16 	%rs32, %rs54, 8;
	{ .reg .b16 tmp; mov.b32 {tmp, %rs55}, %r83; }
	shr.u32 	%r105, %r83, 24;
	cvt.u16.u32 	%rs36, %r105;
	div.s32 	%r106, %r104, %r43;
	add.s32 	%r107, %r106, %r6;
	mul.wide.s32 	%rd47, %r107, 4;
	add.s64 	%rd38, %rd7, %rd47;
	// begin inline asm
	ld.global.nc.f32 %f42, [%rd38];
	// end inline asm
	and.b16  	%rs30, %rs54, 255;
	// begin inline asm
	{cvt.rn.f16x2.e4m3x2 %r86, %rs30;}

	// end inline asm
	cvt.u16.u32 	%rs31, %r86;
	// begin inline asm
	{  cvt.f32.f16 %f43, %rs31;}

	// end inline asm
	// begin inline asm
	{cvt.rn.f16x2.e4m3x2 %r87, %rs32;}

	// end inline asm
	cvt.u16.u32 	%rs33, %r87;
	// begin inline asm
	{  cvt.f32.f16 %f44, %rs33;}

	// end inline asm
	mul.f32 	%f66, %f39, %f44;
	fma.rn.f32 	%f67, %f38, %f43, %f66;
	and.b16  	%rs34, %rs55, 255;
	// begin inline asm
	{cvt.rn.f16x2.e4m3x2 %r88, %rs34;}

	// end inline asm
	cvt.u16.u32 	%rs35, %r88;
	// begin inline asm
	{  cvt.f32.f16 %f45, %rs35;}

	// end inline asm
	fma.rn.f32 	%f68, %f40, %f45, %f67;
	// begin inline asm
	{cvt.rn.f16x2.e4m3x2 %r89, %rs36;}

	// end inline asm
	cvt.u16.u32 	%rs37, %r89;
	// begin inline asm
	{  cvt.f32.f16 %f46, %rs37;}

	// end inline asm
	fma.rn.f32 	%f69, %f41, %f46, %f68;
	fma.rn.f32 	%f70, %f42, %f69, %f65;
	add.s32 	%r108, %r164, 384;
	add.s64 	%rd39, %rd27, 384;
	// begin inline asm
	ld.global.nc.u32 %r90, [%rd39];
	// end inline asm
	add.s64 	%rd40, %rd28, 768;
	// begin inline asm
	ld.global.nc.b32 %r91, [%rd40];
	// end inline asm
	mov.b32 	{%rs38, %rs39}, %r91;
	add.s64 	%rd41, %rd28, 772;
	// begin inline asm
	ld.global.nc.b32 %r92, [%rd41];
	// end inline asm
	mov.b32 	{%rs40, %rs41}, %r92;
	// begin inline asm
	{  cvt.f32.f16 %f47, %rs38;}

	// end inline asm
	// begin inline asm
	{  cvt.f32.f16 %f48, %rs39;}

	// end inline asm
	// begin inline asm
	{  cvt.f32.f16 %f49, %rs40;}

	// end inline asm
	// begin inline asm
	{  cvt.f32.f16 %f50, %rs41;}

	// end inline asm
	cvt.u16.u32 	%rs56, %r90;
	shr.u16 	%rs44, %rs56, 8;
	{ .reg .b16 tmp; mov.b32 {tmp, %rs57}, %r90; }
	shr.u32 	%r109, %r90, 24;
	cvt.u16.u32 	%rs48, %r109;
	div.s32 	%r110, %r108, %r43;
	add.s32 	%r111, %r110, %r6;
	mul.wide.s32 	%rd48, %r111, 4;
	add.s64 	%rd42, %rd7, %rd48;
	// begin inline asm
	ld.global.nc.f32 %f51, [%rd42];
	// end inline asm
	and.b16  	%rs42, %rs56, 255;
	// begin inline asm
	{cvt.rn.f16x2.e4m3x2 %r93, %rs42;}

	// end inline asm
	cvt.u16.u32 	%rs43, %r93;
	// begin inline asm
	{  cvt.f32.f16 %f52, %rs43;}

	// end inline asm
	// begin inline asm
	{cvt.rn.f16x2.e4m3x2 %r94, %rs44;}

	// end inline asm
	cvt.u16.u32 	%rs45, %r94;
	// begin inline asm
	{  cvt.f32.f16 %f53, %rs45;}

	// end inline asm
	mul.f32 	%f71, %f48, %f53;
	fma.rn.f32 	%f72, %f47, %f52, %f71;
	and.b16  	%rs46, %rs57, 255;
	// begin inline asm
	{cvt.rn.f16x2.e4m3x2 %r95, %rs46;}

	// end inline asm
	cvt.u16.u32 	%rs47, %r95;
	// begin inline asm
	{  cvt.f32.f16 %f54, %rs47;}

	// end inline asm
	fma.rn.f32 	%f73, %f49, %f54, %f72;
	// begin inline asm
	{cvt.rn.f16x2.e4m3x2 %r96, %rs48;}

	// end inline asm
	cvt.u16.u32 	%rs49, %r96;
	// begin inline asm
	{  cvt.f32.f16 %f55, %rs49;}

	// end inline asm
	fma.rn.f32 	%f74, %f50, %f55, %f73;
	fma.rn.f32 	%f131, %f51, %f74, %f70;
	add.s32 	%r165, %r165, 512;
	add.s32 	%r164, %r164, 512;
	add.s32 	%r163, %r163, 4;
	setp.ne.s32 	%p6, %r163, 0;
	@%p6 bra 	$L__BB2_8;
	add.s32 	%r166, %r165, -256;
$L__BB2_10:
	setp.eq.s32 	%p7, %r10, 0;
	@%p7 bra 	$L__BB2_13;
	shl.b32 	%r112, %r1, 2;
	add.s32 	%r168, %r166, %r112;
	neg.s32 	%r167, %r10;
$L__BB2_12:
	.pragma "nounroll";
	cvt.u64.u32 	%rd53, %r168;
	add.s64 	%rd49, %rd6, %rd53;
	// begin inline asm
	ld.global.nc.u32 %r113, [%rd49];
	// end inline asm
	mul.wide.u32 	%rd54, %r168, 2;
	add.s64 	%rd50, %rd9, %rd54;
	// begin inline asm
	ld.global.nc.b32 %r114, [%rd50];
	// end inline asm
	mov.b32 	{%rs58, %rs59}, %r114;
	add.s64 	%rd51, %rd50, 4;
	// begin inline asm
	ld.global.nc.b32 %r115, [%rd51];
	// end inline asm
	mov.b32 	{%rs60, %rs61}, %r115;
	// begin inline asm
	{  cvt.f32.f16 %f75, %rs58;}

	// end inline asm
	// begin inline asm
	{  cvt.f32.f16 %f76, %rs59;}

	// end inline asm
	// begin inline asm
	{  cvt.f32.f16 %f77, %rs60;}

	// end inline asm
	// begin inline asm
	{  cvt.f32.f16 %f78, %rs61;}

	// end inline asm
	cvt.u16.u32 	%rs70, %r113;
	shr.u16 	%rs64, %rs70, 8;
	{ .reg .b16 tmp; mov.b32 {tmp, %rs71}, %r113; }
	shr.u32 	%r120, %r113, 24;
	cvt.u16.u32 	%rs68, %r120;
	div.s32 	%r121, %r168, %r43;
	add.s32 	%r122, %r121, %r6;
	mul.wide.s32 	%rd55, %r122, 4;
	add.s64 	%rd52, %rd7, %rd55;
	// begin inline asm
	ld.global.nc.f32 %f79, [%rd52];
	// end inline asm
	and.b16  	%rs62, %rs70, 255;
	// begin inline asm
	{cvt.rn.f16x2.e4m3x2 %r116, %rs62;}

	// end inline asm
	cvt.u16.u32 	%rs63, %r116;
	// begin inline asm
	{  cvt.f32.f16 %f80, %rs63;}

	// end inline asm
	// begin inline asm
	{cvt.rn.f16x2.e4m3x2 %r117, %rs64;}

	// end inline asm
	cvt.u16.u32 	%rs65, %r117;
	// begin inline asm
	{  cvt.f32.f16 %f81, %rs65;}

	// end inline asm
	mul.f32 	%f84, %f76, %f81;
	fma.rn.f32 	%f85, %f75, %f80, %f84;
	and.b16  	%rs66, %rs71, 255;
	// begin inline asm
	{cvt.rn.f16x2.e4m3x2 %r118, %rs66;}

	// end inline asm
	cvt.u16.u32 	%rs67, %r118;
	// begin inline asm
	{  cvt.f32.f16 %f82, %rs67;}

	// end inline asm
	fma.rn.f32 	%f86, %f77, %f82, %f85;
	// begin inline asm
	{cvt.rn.f16x2.e4m3x2 %r119, %rs68;}

	// end inline asm
	cvt.u16.u32 	%rs69, %r119;
	// begin inline asm
	{  cvt.f32.f16 %f83, %rs69;}

	// end inline asm
	fma.rn.f32 	%f87, %f78, %f83, %f86;
	fma.rn.f32 	%f131, %f79, %f87, %f131;
	add.s32 	%r168, %r168, 128;
	add.s32 	%r167, %r167, 1;
	setp.ne.s32 	%p8, %r167, 0;
	@%p8 bra 	$L__BB2_12;
$L__BB2_13:
	add.s32 	%r171, %r7, %r1;
	setp.ge.s32 	%p9, %r171, %r40;
	@%p9 bra 	$L__BB2_19;
	add.s32 	%r123, %r171, 32;
	max.s32 	%r124, %r40, %r123;
	not.b32 	%r125, %r1;
	add.s32 	%r126, %r124, %r125;
	sub.s32 	%r27, %r126, %r7;
	shr.u32 	%r127, %r126, 5;
	add.s32 	%r28, %r127, 1;
	and.b32  	%r128, %r126, 96;
	setp.eq.s32 	%p10, %r128, 96;
	@%p10 bra 	$L__BB2_17;
	ld.param.u64 	%rd90, [_ZN8fp8_gemm12fp8_moe_gemmI6__halfEEvPKT_PK13__nv_fp8_e4m3PKfPKjPS2_iiiiiiiib_param_0];
	add.s64 	%rd10, %rd90, %rd26;
	and.b32  	%r129, %r28, 3;
	neg.s32 	%r169, %r129;
$L__BB2_16:
	.pragma "nounroll";
	cvt.s64.s32 	%rd60, %r171;
	add.s64 	%rd58, %rd6, %rd60;
	mul.wide.s32 	%rd61, %r171, 2;
	add.s64 	%rd57, %rd10, %rd61;
	// begin inline asm
	ld.global.nc.b16 %rs72, [%rd57];
	// end inline asm
	// begin inline asm
	{  cvt.f32.f16 %f89, %rs72;}

	// end inline asm
	// begin inline asm
	ld.global.nc.u8 %r130, [%rd58];
	// end inline asm
	cvt.u16.u32 	%rs76, %r130;
	div.s32 	%r132, %r171, %r43;
	add.s32 	%r133, %r132, %r6;
	mul.wide.s32 	%rd62, %r133, 4;
	add.s64 	%rd59, %rd7, %rd62;
	// begin inline asm
	ld.global.nc.f32 %f90, [%rd59];
	// end inline asm
	mul.f32 	%f92, %f89, %f90;
	and.b16  	%rs74, %rs76, 255;
	// begin inline asm
	{cvt.rn.f16x2.e4m3x2 %r131, %rs74;}

	// end inline asm
	cvt.u16.u32 	%rs75, %r131;
	// begin inline asm
	{  cvt.f32.f16 %f91, %rs75;}

	// end inline asm
	fma.rn.f32 	%f131, %f92, %f91, %f131;
	add.s32 	%r171, %r171, 32;
	add.s32 	%r169, %r169, 1;
	setp.ne.s32 	%p11, %r169, 0;
	@%p11 bra 	$L__BB2_16;
$L__BB2_17:
	setp.lt.u32 	%p12, %r27, 96;
	@%p12 bra 	$L__BB2_19;
$L__BB2_18:
	cvt.s64.s32 	%rd75, %r171;
	mul.wide.s32 	%rd76, %r171, 2;
	add.s64 	%rd63, %rd9, %rd76;
	// begin inline asm
	ld.global.nc.b16 %rs77, [%rd63];
	// end inline asm
	// begin inline asm
	{  cvt.f32.f16 %f93, %rs77;}

	// end inline asm
	add.s64 	%rd64, %rd6, %rd75;
	// begin inline asm
	ld.global.nc.u8 %r134, [%rd64];
	// end inline asm
	cvt.u16.u32 	%rs93, %r134;
	div.s32 	%r142, %r171, %r43;
	add.s32 	%r143, %r142, %r6;
	mul.wide.s32 	%rd77, %r143, 4;
	add.s64 	%rd65, %rd7, %rd77;
	// begin inline asm
	ld.global.nc.f32 %f94, [%rd65];
	// end inline asm
	mul.f32 	%f105, %f93, %f94;
	and.b16  	%rs79, %rs93, 255;
	// begin inline asm
	{cvt.rn.f16x2.e4m3x2 %r135, %rs79;}

	// end inline asm
	cvt.u16.u32 	%rs80, %r135;
	// begin inline asm
	{  cvt.f32.f16 %f95, %rs80;}

	// end inline asm
	fma.rn.f32 	%f106, %f105, %f95, %f131;
	add.s64 	%rd66, %rd63, 64;
	// begin inline asm
	ld.global.nc.b16 %rs81, [%rd66];
	// end inline asm
	// begin inline asm
	{  cvt.f32.f16 %f96, %rs81;}

	// end inline asm
	add.s64 	%rd67, %rd64, 32;
	// begin inline asm
	ld.global.nc.u8 %r136, [%rd67];
	// end inline asm
	cvt.u16.u32 	%rs94, %r136;
	add.s32 	%r144, %r171, 32;
	div.s32 	%r145, %r144, %r43;
	add.s32 	%r146, %r145, %r6;
	mul.wide.s32 	%rd78, %r146, 4;
	add.s64 	%rd68, %rd7, %rd78;
	// begin inline asm
	ld.global.nc.f32 %f97, [%rd68];
	// end inline asm
	mul.f32 	%f107, %f96, %f97;
	and.b16  	%rs83, %rs94, 255;
	// begin inline asm
	{cvt.rn.f16x2.e4m3x2 %r137, %rs83;}

	// end inline asm
	cvt.u16.u32 	%rs84, %r137;
	// begin inline asm
	{  cvt.f32.f16 %f98, %rs84;}

	// end inline asm
	fma.rn.f32 	%f108, %f107, %f98, %f106;
	add.s64 	%rd69, %rd63, 128;
	// begin inline asm
	ld.global.nc.b16 %rs85, [%rd69];
	// end inline asm
	// begin inline asm
	{  cvt.f32.f16 %f99, %rs85;}

	// end inline asm
	add.s64 	%rd70, %rd64, 64;
	// begin inline asm
	ld.global.nc.u8 %r138, [%rd70];
	// end inline asm
	cvt.u16.u32 	%rs95, %r138;
	add.s32 	%r147, %r171, 64;
	div.s32 	%r148, %r147, %r43;
	add.s32 	%r149, %r148, %r6;
	mul.wide.s32 	%rd79, %r149, 4;
	add.s64 	%rd71, %rd7, %rd79;
	// begin inline asm
	ld.global.nc.f32 %f100, [%rd71];
	// end inline asm
	mul.f32 	%f109, %f99, %f100;
	and.b16  	%rs87, %rs95, 255;
	// begin inline asm
	{cvt.rn.f16x2.e4m3x2 %r139, %rs87;}

	// end inline asm
	cvt.u16.u32 	%rs88, %r139;
	// begin inline asm
	{  cvt.f32.f16 %f101, %rs88;}

	// end inline asm
	fma.rn.f32 	%f110, %f109, %f101, %f108;
	add.s64 	%rd72, %rd63, 192;
	// begin inline asm
	ld.global.nc.b16 %rs89, [%rd72];
	// end inline asm
	// begin inline asm
	{  cvt.f32.f16 %f102, %rs89;}

	// end inline asm
	add.s64 	%rd73, %rd64, 96;
	// begin inline asm
	ld.global.nc.u8 %r140, [%rd73];
	// end inline asm
	cvt.u16.u32 	%rs96, %r140;
	add.s32 	%r150, %r171, 96;
	div.s32 	%r151, %r150, %r43;
	add.s32 	%r152, %r151, %r6;
	mul.wide.s32 	%rd80, %r152, 4;
	add.s64 	%rd74, %rd7, %rd80;
	// begin inline asm
	ld.global.nc.f32 %f103, [%rd74];
	// end inline asm
	mul.f32 	%f111, %f102, %f103;
	and.b16  	%rs91, %rs96, 255;
	// begin inline asm
	{cvt.rn.f16x2.e4m3x2 %r141, %rs91;}

	// end inline asm
	cvt.u16.u32 	%rs92, %r141;
	// begin inline asm
	{  cvt.f32.f16 %f104, %rs92;}

	// end inline asm
	fma.rn.f32 	%f131, %f111, %f104, %f110;
	add.s32 	%r171, %r171, 128;
	setp.lt.s32 	%p13, %r171, %r40;
	@%p13 bra 	$L__BB2_18;
$L__BB2_19:
	mov.b32 	%r153, %f131;
	shfl.sync.down.b32	%r154|%p14, %r153, 16, 31, -1;
	mov.b32 	%f112, %r154;
	add.f32 	%f113, %f131, %f112;
	mov.b32 	%r155, %f113;
	shfl.sync.down.b32	%r156|%p15, %r155, 8, 31, -1;
	mov.b32 	%f114, %r156;
	add.f32 	%f115, %f113, %f114;
	mov.b32 	%r157, %f115;
	shfl.sync.down.b32	%r158|%p16, %r157, 4, 31, -1;
	mov.b32 	%f116, %r158;
	add.f32 	%f117, %f115, %f116;
	mov.b32 	%r159, %f117;
	shfl.sync.down.b32	%r160|%p17, %r159, 2, 31, -1;
	mov.b32 	%f118, %r160;
	add.f32 	%f119, %f117, %f118;
	mov.b32 	%r161, %f119;
	shfl.sync.down.b32	%r162|%p18, %r161, 1, 31, -1;
	mov.b32 	%f120, %r162;
	add.f32 	%f15, %f119, %f120;
	setp.ne.s32 	%p19, %r1, 0;
	@%p19 bra 	$L__BB2_21;
	ld.param.u64 	%rd91, [_ZN8fp8_gemm12fp8_moe_gemmI6__halfEEvPKT_PK13__nv_fp8_e4m3PKfPKjPS2_iiiiiiiib_param_4];
	mul.wide.s32 	%rd81, %r4, %r37;
	cvt.s64.s32 	%rd82, %r3;
	add.s64 	%rd83, %rd81, %rd82;
	cvt.u64.u32 	%rd84, %r2;
	mad.lo.s64 	%rd85, %rd83, %rd1, %rd84;
	// begin inline asm
	{  cvt.rn.f16.f32 %rs97, %f15;}

	// end inline asm
	cvta.to.global.u64 	%rd86, %rd91;
	shl.b64 	%rd87, %rd85, 1;
	add.s64 	%rd88, %rd86, %rd87;
	st.global.u16 	[%rd88], %rs97;
$L__BB2_21:
	ret;

}
	// .globl	_ZN8fp8_gemm12fp8_moe_gemmI13__nv_bfloat16EEvPKT_PK13__nv_fp8_e4m3PKfPKjPS2_iiiiiiiib
.visible .entry _ZN8fp8_gemm12fp8_moe_gemmI13__nv_bfloat16EEvPKT_PK13__nv_fp8_e4m3PKfPKjPS2_iiiiiiiib(
	.param .u64 .ptr .align 1 _ZN8fp8_gemm12fp8_moe_gemmI13__nv_bfloat16EEvPKT_PK13__nv_fp8_e4m3PKfPKjPS2_iiiiiiiib_param_0,
	.param .u64 .ptr .align 1 _ZN8fp8_gemm12fp8_moe_gemmI13__nv_bfloat16EEvPKT_PK13__nv_fp8_e4m3PKfPKjPS2_iiiiiiiib_param_1,
	.param .u64 .ptr .align 1 _ZN8fp8_gemm12fp8_moe_gemmI13__nv_bfloat16EEvPKT_PK13__nv_fp8_e4m3PKfPKjPS2_iiiiiiiib_param_2,
	.param .u64 .ptr .align 1 _ZN8fp8_gemm12fp8_moe_gemmI13__nv_bfloat16EEvPKT_PK13__nv_fp8_e4m3PKfPKjPS2_iiiiiiiib_param_3,
	.param .u64 .ptr .align 1 _ZN8fp8_gemm12fp8_moe_gemmI13__nv_bfloat16EEvPKT_PK13__nv_fp8_e4m3PKfPKjPS2_iiiiiiiib_param_4,
	.param .u32 _ZN8fp8_gemm12fp8_moe_gemmI13__nv_bfloat16EEvPKT_PK13__nv_fp8_e4m3PKfPKjPS2_iiiiiiiib_param_5,
	.param .u32 _ZN8fp8_gemm12fp8_moe_gemmI13__nv_bfloat16EEvPKT_PK13__nv_fp8_e4m3PKfPKjPS2_iiiiiiiib_param_6,
	.param .u32 _ZN8fp8_gemm12fp8_moe_gemmI13__nv_bfloat16EEvPKT_PK13__nv_fp8_e4m3PKfPKjPS2_iiiiiiiib_param_7,
	.param .u32 _ZN8fp8_gemm12fp8_moe_gemmI13__nv_bfloat16EEvPKT_PK13__nv_fp8_e4m3PKfPKjPS2_iiiiiiiib_param_8,
	.param .u32 _ZN8fp8_gemm12fp8_moe_gemmI13__nv_bfloat16EEvPKT_PK13__nv_fp8_e4m3PKfPKjPS2_iiiiiiiib_param_9,
	.param .u32 _ZN8fp8_gemm12fp8_moe_gemmI13__nv_bfloat16EEvPKT_PK13__nv_fp8_e4m3PKfPKjPS2_iiiiiiiib_param_10,
	.param .u32 _ZN8fp8_gemm12fp8_moe_gemmI13__nv_bfloat16EEvPKT_PK13__nv_fp8_e4m3PKfPKjPS2_iiiiiiiib_param_11,
	.param .u32 _ZN8fp8_gemm12fp8_moe_gemmI13__nv_bfloat16EEvPKT_PK13__nv_fp8_e4m3PKfPKjPS2_iiiiiiiib_param_12,
	.param .u8 _ZN8fp8_gemm12fp8_moe_gemmI13__nv_bfloat16EEvPKT_PK13__nv_fp8_e4m3PKfPKjPS2_iiiiiiiib_param_13
)
{
	.reg .pred 	%p<20>;
	.reg .b16 	%rs<98>;
	.reg .b32 	%r<173>;
	.reg .b32 	%f<132>;
	.reg .b64 	%rd<93>;

	ld.param.u64 	%rd12, [_ZN8fp8_gemm12fp8_moe_gemmI13__nv_bfloat16EEvPKT_PK13__nv_fp8_e4m3PKfPKjPS2_iiiiiiiib_param_1];
	ld.param.u64 	%rd13, [_ZN8fp8_gemm12fp8_moe_gemmI13__nv_bfloat16EEvPKT_PK13__nv_fp8_e4m3PKfPKjPS2_iiiiiiiib_param_2];
	ld.param.u64 	%rd14, [_ZN8fp8_gemm12fp8_moe_gemmI13__nv_bfloat16EEvPKT_PK13__nv_fp8_e4m3PKfPKjPS2_iiiiiiiib_param_3];
	ld.param.u32 	%r44, [_ZN8fp8_gemm12fp8_moe_gemmI13__nv_bfloat16EEvPKT_PK13__nv_fp8_e4m3PKfPKjPS2_iiiiiiiib_param_5];
	ld.param.u32 	%r37, [_ZN8fp8_gemm12fp8_moe_gemmI13__nv_bfloat16EEvPKT_PK13__nv_fp8_e4m3PKfPKjPS2_iiiiiiiib_param_6];
	ld.param.u32 	%r38, [_ZN8fp8_gemm12fp8_moe_gemmI13__nv_bfloat16EEvPKT_PK13__nv_fp8_e4m3PKfPKjPS2_iiiiiiiib_param_7];
	ld.param.u32 	%r39, [_ZN8fp8_gemm12fp8_moe_gemmI13__nv_bfloat16EEvPKT_PK13__nv_fp8_e4m3PKfPKjPS2_iiiiiiiib_param_8];
	ld.param.u32 	%r40, [_ZN8fp8_gemm12fp8_moe_gemmI13__nv_bfloat16EEvPKT_PK13__nv_fp8_e4m3PKfPKjPS2_iiiiiiiib_param_9];
	ld.param.u32 	%r41, [_ZN8fp8_gemm12fp8_moe_gemmI13__nv_bfloat16EEvPKT_PK13__nv_fp8_e4m3PKfPKjPS2_iiiiiiiib_param_10];
	ld.param.u32 	%r42, [_ZN8fp8_gemm12fp8_moe_gemmI13__nv_bfloat16EEvPKT_PK13__nv_fp8_e4m3PKfPKjPS2_iiiiiiiib_param_11];
	ld.param.u32 	%r43, [_ZN8fp8_gemm12fp8_moe_gemmI13__nv_bfloat16EEvPKT_PK13__nv_fp8_e4m3PKfPKjPS2_iiiiiiiib_param_12];
	ld.param.s8 	%rs1, [_ZN8fp8_gemm12fp8_moe_gemmI13__nv_bfloat16EEvPKT_PK13__nv_fp8_e4m3PKfPKjPS2_iiiiiiiib_param_13];
	mov.u32 	%r45, %ctaid.x;
	mov.u32 	%r46, %ntid.x;
	mov.u32 	%r47, %tid.x;
	mad.lo.s32 	%r48, %r45, %r46, %r47;
	shr.u32 	%r49, %r48, 5;
	and.b32  	%r1, %r47, 31;
	div.s32 	%r50, %r49, %r39;
	mul.lo.s32 	%r51, %r50, %r39;
	sub.s32 	%r2, %r49, %r51;
	div.s32 	%r4, %r50, %r37;
	mul.lo.s32 	%r52, %r4, %r37;
	sub.s32 	%r3, %r50, %r52;
	setp.ge.s32 	%p1, %r4, %r44;
	@%p1 bra 	$L__BB3_21;
	mad.lo.s32 	%r54, %r4, %r37, %r3;
	mul.wide.s32 	%rd17, %r54, 4;
	add.s64 	%rd16, %rd14, %rd17;
	// begin inline asm
	ld.global.nc.u32 %r53, [%rd16];
	// end inline asm
	setp.ge.u32 	%p2, %r53, %r38;
	@%p2 bra 	$L__BB3_21;
	cvt.s64.s32 	%rd1, %r39;
	cvt.u64.u32 	%rd2, %r2;
	setp.eq.s16 	%p3, %rs1, 0;
	@%p3 bra 	$L__BB3_4;
	mul.wide.s32 	%rd18, %r4, %r37;
	cvt.s64.s32 	%rd19, %r3;
	add.s64 	%rd92, %rd18, %rd19;
	bra.uni 	$L__BB3_5;
$L__BB3_4:
	cvt.s64.s32 	%rd92, %r4;
$L__BB3_5:
	ld.param.u64 	%rd89, [_ZN8fp8_gemm12fp8_moe_gemmI13__nv_bfloat16EEvPKT_PK13__nv_fp8_e4m3PKfPKjPS2_iiiiiiiib_param_0];
	cvt.u64.u32 	%rd20, %r53;
	cvt.s64.s32 	%rd21, %r40;
	mad.lo.s64 	%rd22, %rd20, %rd1, %rd2;
	mad.lo.s64 	%rd6, %rd22, %rd21, %rd12;
	add.s32 	%r55, %r39, %r42;
	add.s32 	%r56, %r55, -1;
	div.s32 	%r57, %r56, %r42;
	mul.lo.s32 	%r58, %r57, %r41;
	cvt.s64.s32 	%rd23, %r58;
	mul.lo.s64 	%rd24, %rd23, %rd20;
	shl.b64 	%rd25, %rd24, 2;
	add.s64 	%rd7, %rd13, %rd25;
	mul.lo.s64 	%rd8, %rd92, %rd21;
	shl.b64 	%rd26, %rd8, 1;
	add.s64 	%rd9, %rd89, %rd26;
	div.s32 	%r59, %r2, %r42;
	mul.lo.s32 	%r6, %r59, %r41;
	shr.s32 	%r60, %r40, 31;
	shr.u32 	%r61, %r60, 25;
	add.s32 	%r62, %r40, %r61;
	and.b32  	%r7, %r62, -128;
	setp.lt.s32 	%p4, %r40, 128;
	mov.f32 	%f131, 0f00000000;
	@%p4 bra 	$L__BB3_13;
	shl.b32 	%r164, %r1, 2;
	max.s32 	%r64, %r7, 128;
	add.s32 	%r65, %r64, -1;
	shr.u32 	%r66, %r65, 7;
	add.s32 	%r9, %r66, 1;
	and.b32  	%r10, %r9, 3;
	setp.lt.u32 	%p5, %r40, 512;
	mov.f32 	%f131, 0f00000000;
	mov.b32 	%r166, 0;
	@%p5 bra 	$L__BB3_10;
	and.b32  	%r68, %r9, 67108860;
	neg.s32 	%r163, %r68;
	mov.f32 	%f131, 0f00000000;
	mov.b32 	%r165, 256;
$L__BB3_8:
	cvt.u64.u32 	%rd43, %r164;
	add.s64 	%rd27, %rd6, %rd43;
	// begin inline asm
	ld.global.nc.u32 %r69, [%rd27];
	// end inline asm
	mul.wide.u32 	%rd44, %r164, 2;
	add.s64 	%rd28, %rd9, %rd44;
	// begin inline asm
	ld.global.nc.b32 %r70, [%rd28];
	// end inline asm
	mov.b32 	{%rs2, %rs3}, %r70;
	add.s64 	%rd29, %rd28, 4;
	// begin inline asm
	ld.global.nc.b32 %r71, [%rd29];
	// end inline asm
	mov.b32 	{%rs4, %rs5}, %r71;
	// begin inline asm
	{ cvt.f32.bf16 %f20, %rs2;}

	// end inline asm
	// begin inline asm
	{ cvt.f32.bf16 %f21, %rs3;}

	// end inline asm
	// begin inline asm
	{ cvt.f32.bf16 %f22, %rs4;}

	// end inline asm
	// begin inline asm
	{ cvt.f32.bf16 %f23, %rs5;}

	// end inline asm
	cvt.u16.u32 	%rs50, %r69;
	shr.u16 	%rs8, %rs50, 8;
	{ .reg .b16 tmp; mov.b32 {tmp, %rs51}, %r69; }
	shr.u32 	%r97, %r69, 24;
	cvt.u16.u32 	%rs12, %r97;
	div.s32 	%r98, %r164, %r43;
	add.s32 	%r99, %r98, %r6;
	mul.wide.s32 	%rd45, %r99, 4;
	add.s64 	%rd30, %rd7, %rd45;
	// begin inline asm
	ld.global.nc.f32 %f24, [%rd30];
	// end inline asm
	and.b16  	%rs6, %rs50, 255;
	// begin inline asm
	{cvt.rn.f16x2.e4m3x2 %r72, %rs6;}

	// end inline asm
	cvt.u16.u32 	%rs7, %r72;
	// begin inline asm
	{  cvt.f32.f16 %f25, %rs7;}

	// end inline asm
	// begin inline asm
	{cvt.rn.f16x2.e4m3x2 %r73, %rs8;}

	// end inline asm
	cvt.u16.u32 	%rs9, %r73;
	// begin inline asm
	{  cvt.f32.f16 %f26, %rs9;}

	// end inline asm
	mul.f32 	%f56, %f21, %f26;
	fma.rn.f32 	%f57, %f20, %f25, %f56;
	and.b16  	%rs10, %rs51, 255;
	// begin inline asm
	{cvt.rn.f16x2.e4m3x2 %r74, %rs10;}

	// end inline asm
	cvt.u16.u32 	%rs11, %r74;
	// begin inline asm
	{  cvt.f32.f16 %f27, %rs11;}

	// end inline asm
	fma.rn.f32 	%f58, %f22, %f27, %f57;
	// begin inline asm
	{cvt.rn.f16x2.e4m3x2 %r75, %rs12;}

	// end inline asm
	cvt.u16.u32 	%rs13, %r75;
	// begin inline asm
	{  cvt.f32.f16 %f28, %rs13;}

	// end inline asm
	fma.rn.f32 	%f59, %f23, %f28, %f58;
	fma.rn.f32 	%f60, %f24, %f59, %f131;
	add.s32 	%r100, %r164, 128;
	add.s64 	%rd31, %rd27, 128;
	// begin inline asm
	ld.global.nc.u32 %r76, [%rd31];
	// end inline asm
	add.s64 	%rd32, %rd28, 256;
	// begin inline asm
	ld.global.nc.b32 %r77, [%rd32];
	// end inline asm
	mov.b32 	{%rs14, %rs15}, %r77;
	add.s64 	%rd33, %rd28, 260;
	// begin inline asm
	ld.global.nc.b32 %r78, [%rd33];
	// end inline asm
	mov.b32 	{%rs16, %rs17}, %r78;
	// begin inline asm
	{ cvt.f32.bf16 %f29, %rs14;}

	// end inline asm
	// begin inline asm
	{ cvt.f32.bf16 %f30, %rs15;}

	// end inline asm
	// begin inline asm
	{ cvt.f32.bf16 %f31, %rs16;}

	// end inline asm
	// begin inline asm
	{ cvt.f32.bf16 %f32, %rs17;}

	// end inline asm
	cvt.u16.u32 	%rs52, %r76;
	shr.u16 	%rs20, %rs52, 8;
	{ .reg .b16 tmp; mov.b32 {tmp, %rs53}, %r76; }
	shr.u32 	%r101, %r76, 24;
	cvt.u16.u32 	%rs24, %r101;
	div.s32 	%r102, %r100, %r43;
	add.s32 	%r103, %r102, %r6;
	mul.wide.s32 	%rd46, %r103, 4;
	add.s64 	%rd34, %rd7, %rd46;
	// begin inline asm
	ld.global.nc.f32 %f33, [%rd34];
	// end inline asm
	and.b16  	%rs18, %rs52, 255;
	// begin inline asm
	{cvt.rn.f16x2.e4m3x2 %r79, %rs18;}

	// end inline asm
	cvt.u16.u32 	%rs19, %r79;
	// begin inline asm
	{  cvt.f32.f16 %f34, %rs19;}

	// end inline asm
	// begin inline asm
	{cvt.rn.f16x2.e4m3x2 %r80, %rs20;}

	// end inline asm
	cvt.u16.u32 	%rs21, %r80;
	// begin inline asm
	{  cvt.f32.f16 %f35, %rs21;}

	// end inline asm
	mul.f32 	%f61, %f30, %f35;
	fma.rn.f32 	%f62, %f29, %f34, %f61;
	and.b16  	%rs22, %rs53, 255;
	// begin inline asm
	{cvt.rn.f16x2.e4m3x2 %r81, %rs22;}

	// end inline asm
	cvt.u16.u32 	%rs23, %r81;
	// begin inline asm
	{  cvt.f32.f16 %f36, %rs23;}

	// end inline asm
	fma.rn.f32 	%f63, %f31, %f36, %f62;
	// begin inline asm
	{cvt.rn.f16x2.e4m3x2 %r82, %rs24;}

	// end inline asm
	cvt.u16.u32 	%rs25, %r82;
	// begin inline asm
	{  cvt.f32.f16 %f37, %rs25;}

	// end inline asm
	fma.rn.f32 	%f64, %f32, %f37, %f63;
	fma.rn.f32 	%f65, %f33, %f64, %f60;
	add.s32 	%r104, %r164, 256;
	add.s64 	%rd35, %rd27, 256;
	// begin inline asm
	ld.global.nc.u32 %r83, [%rd35];
	// end inline asm
	add.s64 	%rd36, %rd28, 512;
	// begin inline asm
	ld.global.nc.b32 %r84, [%rd36];
	// end inline asm
	mov.b32 	{%rs26, %rs27}, %r84;
	add.s64 	%rd37, %rd28, 516;
	// begin inline asm
	ld.global.nc.b32 %r85, [%rd37];
	// end inline asm
	mov.b32 	{%rs28, %rs29}, %r85;
	// begin inline asm
	{ cvt.f32.bf16 %f38, %rs26;}

	// end inline asm
	// begin inline asm
	{ cvt.f32.bf16 %f39, %rs27;}

	// end inline asm
	// begin inline asm
	{ cvt.f32.bf16 %f40, %rs28;}

	// end inline asm
	// begin inline asm
	{ cvt.f32.bf16 %f41, %rs29;}

	// end inline asm
	cvt.u16.u32 	%rs54, %r83;
	shr.u16 	%rs32, %rs54, 8;
	{ .reg .b16 tmp; mov.b32 {tmp, %rs55}, %r83; }
	shr.u32 	%r105, %r83, 24;
	cvt.u16.u32 	%rs36, %r105;
	div.s32 	%r106, %r104, %r43;
	add.s32 	%r107, %r106, %r6;
	mul.wide.s32 	%rd47, %r107, 4;
	add.s64 	%rd38, %rd7, %rd47;
	// begin inline asm
	ld.global.nc.f32 %f42, [%rd38];
	// end inline asm
	and.b16  	%rs30, %rs54, 255;
	// begin inline asm
	{cvt.rn.f16x2.e4m3x2 %r86, %rs30;}

	// end inline asm
	cvt.u16.u32 	%rs31, %r86;
	// begin inline asm
	{  cvt.f32.f16 %f43, %rs31;}

	// end inline asm
	// begin inline asm
	{cvt.rn.f16x2.e4m3x2 %r87, %rs32;}

	// end inline asm
	cvt.u16.u32 	%rs33, %r87;
	// begin inline asm
	{  cvt.f32.f16 %f44, %rs33;}

	// end inline asm
	mul.f32 	%f66, %f39, %f44;
	fma.rn.f32 	%f67, %f38, %f43, %f66;
	and.b16  	%rs34, %rs55, 255;
	// begin inline asm
	{cvt.rn.f16x2.e4m3x2 %r88, %rs34;}

	// end inline asm
	cvt.u16.u32 	%rs35, %r88;
	// begin inline asm
	{  cvt.f32.f16 %f45, %rs35;}

	// end inline asm
	fma.rn.f32 	%f68, %f40, %f45, %f67;
	// begin inline asm
	{cvt.rn.f16x2.e4m3x2 %r89, %rs36;}

	// end inline asm
	cvt.u16.u32 	%rs37, %r89;
	// begin inline asm
	{  cvt.f32.f16 %f46, %rs37;}

	// end inline asm
	fma.rn.f32 	%f69, %f41, %f46, %f68;
	fma.rn.f32 	%f70, %f42, %f69, %f65;
	add.s32 	%r108, %r164, 384;
	add.s64 	%rd39, %rd27, 384;
	// begin inline asm
	ld.global.nc.u32 %r90, [%rd39];
	// end inline asm
	add.s64 	%rd40, %rd28, 768;
	// begin inline asm
	ld.global.nc.b32 %r91, [%rd40];
	// end inline asm
	mov.b32 	{%rs38, %rs39}, %r91;
	add.s64 	%rd41, %rd28, 772;
	// begin inline asm
	ld.global.nc.b32 %r92, [%rd41];
	// end inline asm
	mov.b32 	{%rs40, %rs41}, %r92;
	// begin inline asm
	{ cvt.f32.bf16 %f47, %rs38;}

	// end inline asm
	// begin inline asm
	{ cvt.f32.bf16 %f48, %rs39;}

	// end inline asm
	// begin inline asm
	{ cvt.f32.bf16 %f49, %rs40;}

	// end inline asm
	// begin inline asm
	{ cvt.f32.bf16 %f50, %rs41;}

	// end inline asm
	cvt.u16.u32 	%rs56, %r90;
	shr.u16 	%rs44, %rs56, 8;
	{ .reg .b16 tmp; mov.b32 {tmp, %rs57}, %r90; }
	shr.u32 	%r109, %r90, 24;
	cvt.u16.u32 	%rs48, %r109;
	div.s32 	%r110, %r108, %r43;
	add.s32 	%r111, %r110, %r6;
	mul.wide.s32 	%rd48, %r111, 4;
	add.s64 	%rd42, %rd7, %rd48;
	// begin inline asm
	ld.global.nc.f32 %f51, [%rd42];
	// end inline asm
	and.b16  	%rs42, %rs56, 255;
	// begin inline asm
	{cvt.rn.f16x2.e4m3x2 %r93, %rs42;}

	// end inline asm
	cvt.u16.u32 	%rs43, %r93;
	// begin inline asm
	{  cvt.f32.f16 %f52, %rs43;}

	// end inline asm
	// begin inline asm
	{cvt.rn.f16x2.e4m3x2 %r94, %rs44;}

	// end inline asm
	cvt.u16.u32 	%rs45, %r94;
	// begin inline asm
	{  cvt.f32.f16 %f53, %rs45;}

	// end inline asm
	mul.f32 	%f71, %f48, %f53;
	fma.rn.f32 	%f72, %f47, %f52, %f71;
	and.b16  	%rs46, %rs57, 255;
	// begin inline asm
	{cvt.rn.f16x2.e4m3x2 %r95, %rs46;}

	// end inline asm
	cvt.u16.u32 	%rs47, %r95;
	// begin inline asm
	{  cvt.f32.f16 %f54, %rs47;}

	// end inline asm
	fma.rn.f32 	%f73, %f49, %f54, %f72;
	// begin inline asm
	{cvt.rn.f16x2.e4m3x2 %r96, %rs48;}

	// end inline asm
	cvt.u16.u32 	%rs49, %r96;
	// begin inline asm
	{  cvt.f32.f16 %f55, %rs49;}

	// end inline asm
	fma.rn.f32 	%f74, %f50, %f55, %f73;
	fma.rn.f32 	%f131, %f51, %f74, %f70;
	add.s32 	%r165, %r165, 512;
	add.s32 	%r164, %r164, 512;
	add.s32 	%r163, %r163, 4;
	setp.ne.s32 	%p6, %r163, 0;
	@%p6 bra 	$L__BB3_8;
	add.s32 	%r166, %r165, -256;
$L__BB3_10:
	setp.eq.s32 	%p7, %r10, 0;
	@%p7 bra 	$L__BB3_13;
	shl.b32 	%r112, %r1, 2;
	add.s32 	%r168, %r166, %r112;
	neg.s32 	%r167, %r10;
$L__BB3_12:
	.pragma "nounroll";
	cvt.u64.u32 	%rd53, %r168;
	add.s64 	%rd49, %rd6, %rd53;
	// begin inline asm
	ld.global.nc.u32 %r113, [%rd49];
	// end inline asm
	mul.wide.u32 	%rd54, %r168, 2;
	add.s64 	%rd50, %rd9, %rd54;
	// begin inline asm
	ld.global.nc.b32 %r114, [%rd50];
	// end inline asm
	mov.b32 	{%rs58, %rs59}, %r114;
	add.s64 	%rd51, %rd50, 4;
	// begin inline asm
	ld.global.nc.b32 %r115, [%rd51];
	// end inline asm
	mov.b32 	{%rs60, %rs61}, %r115;
	// begin inline asm
	{ cvt.f32.bf16 %f75, %rs58;}

	// end inline asm
	// begin inline asm
	{ cvt.f32.bf16 %f76, %rs59;}

	// end inline asm
	// begin inline asm
	{ cvt.f32.bf16 %f77, %rs60;}

	// end inline asm
	// begin inline asm
	{ cvt.f32.bf16 %f78, %rs61;}

	// end inline asm
	cvt.u16.u32 	%rs70, %r113;
	shr.u16 	%rs64, %rs70, 8;
	{ .reg .b16 tmp; mov.b32 {tmp, %rs71}, %r113; }
	shr.u32 	%r120, %r113, 24;
	cvt.u16.u32 	%rs68, %r120;
	div.s32 	%r121, %r168, %r43;
	add.s32 	%r122, %r121, %r6;
	mul.wide.s32 	%rd55, %r122, 4;
	add.s64 	%rd52, %rd7, %rd55;
	// begin inline asm
	ld.global.nc.f32 %f79, [%rd52];
	// end inline asm
	and.b16  	%rs62, %rs70, 255;
	// begin inline asm
	{cvt.rn.f16x2.e4m3x2 %r116, %rs62;}

	// end inline asm
	cvt.u16.u32 	%rs63, %r116;
	// begin inline asm
	{  cvt.f32.f16 %f80, %rs63;}

	// end inline asm
	// begin inline asm
	{cvt.rn.f16x2.e4m3x2 %r117, %rs64;}

	// end inline asm
	cvt.u16.u32 	%rs65, %r117;
	// begin inline asm
	{  cvt.f32.f16 %f81, %rs65;}

	// end inline asm
	mul.f32 	%f84, %f76, %f81;
	fma.rn.f32 	%f85, %f75, %f80, %f84;
	and.b16  	%rs66, %rs71, 255;
	// begin inline asm
	{cvt.rn.f16x2.e4m3x2 %r118, %rs66;}

	// end inline asm
	cvt.u16.u32 	%rs67, %r118;
	// begin inline asm
	{  cvt.f32.f16 %f82, %rs67;}

	// end inline asm
	fma.rn.f32 	%f86, %f77, %f82, %f85;
	// begin inline asm
	{cvt.rn.f16x2.e4m3x2 %r119, %rs68;}

	// end inline asm
	cvt.u16.u32 	%rs69, %r119;
	// begin inline asm
	{  cvt.f32.f16 %f83, %rs69;}

	// end inline asm
	fma.rn.f32 	%f87, %f78, %f83, %f86;
	fma.rn.f32 	%f131, %f79, %f87, %f131;
	add.s32 	%r168, %r168, 128;
	add.s32 	%r167, %r167, 1;
	setp.ne.s32 	%p8, %r167, 0;
	@%p8 bra 	$L__BB3_12;
$L__BB3_13:
	add.s32 	%r171, %r7, %r1;
	setp.ge.s32 	%p9, %r171, %r40;
	@%p9 bra 	$L__BB3_19;
	add.s32 	%r123, %r171, 32;
	max.s32 	%r124, %r40, %r123;
	not.b32 	%r125, %r1;
	add.s32 	%r126, %r124, %r125;
	sub.s32 	%r27, %r126, %r7;
	shr.u32 	%r127, %r126, 5;
	add.s32 	%r28, %r127, 1;
	and.b32  	%r128, %r126, 96;
	setp.eq.s32 	%p10, %r128, 96;
	@%p10 bra 	$L__BB3_17;
	ld.param.u64 	%rd90, [_ZN8fp8_gemm12fp8_moe_gemmI13__nv_bfloat16EEvPKT_PK13__nv_fp8_e4m3PKfPKjPS2_iiiiiiiib_param_0];
	add.s64 	%rd10, %rd90, %rd26;
	and.b32  	%r129, %r28, 3;
	neg.s32 	%r169, %r129;
$L__BB3_16:
	.pragma "nounroll";
	cvt.s64.s32 	%rd60, %r171;
	add.s64 	%rd58, %rd6, %rd60;
	mul.wide.s32 	%rd61, %r171, 2;
	add.s64 	%rd57, %rd10, %rd61;
	// begin inline asm
	ld.global.nc.b16 %rs72, [%rd57];
	// end inline asm
	// begin inline asm
	{ cvt.f32.bf16 %f89, %rs72;}

	// end inline asm
	// begin inline asm
	ld.global.nc.u8 %r130, [%rd58];
	// end inline asm
	cvt.u16.u32 	%rs76, %r130;
	div.s32 	%r132, %r171, %r43;
	add.s32 	%r133, %r132, %r6;
	mul.wide.s32 	%rd62, %r133, 4;
	add.s64 	%rd59, %rd7, %rd62;
	// begin inline asm
	ld.global.nc.f32 %f90, [%rd59];
	// end inline asm
	mul.f32 	%f92, %f89, %f90;
	and.b16  	%rs74, %rs76, 255;
	// begin inline asm
	{cvt.rn.f16x2.e4m3x2 %r131, %rs74;}

	// end inline asm
	cvt.u16.u32 	%rs75, %r131;
	// begin inline asm
	{  cvt.f32.f16 %f91, %rs75;}

	// end inline asm
	fma.rn.f32 	%f131, %f92, %f91, %f131;
	add.s32 	%r171, %r171, 32;
	add.s32 	%r169, %r169, 1;
	setp.ne.s32 	%p11, %r169, 0;
	@%p11 bra 	$L__BB3_16;
$L__BB3_17:
	setp.lt.u32 	%p12, %r27, 96;
	@%p12 bra 	$L__BB3_19;
$L__BB3_18:
	cvt.s64.s32 	%rd75, %r171;
	mul.wide.s32 	%rd76, %r171, 2;
	add.s64 	%rd63, %rd9, %rd76;
	// begin inline asm
	ld.global.nc.b16 %rs77, [%rd63];
	// end inline asm
	// begin inline asm
	{ cvt.f32.bf16 %f93, %rs77;}

	// end inline asm
	add.s64 	%rd64, %rd6, %rd75;
	// begin inline asm
	ld.global.nc.u8 %r134, [%rd64];
	// end inline asm
	cvt.u16.u32 	%rs93, %r134;
	div.s32 	%r142, %r171, %r43;
	add.s32 	%r143, %r142, %r6;
	mul.wide.s32 	%rd77, %r143, 4;
	add.s64 	%rd65, %rd7, %rd77;
	// begin inline asm
	ld.global.nc.f32 %f94, [%rd65];
	// end inline asm
	mul.f32 	%f105, %f93, %f94;
	and.b16  	%rs79, %rs93, 255;
	// begin inline asm
	{cvt.rn.f16x2.e4m3x2 %r135, %rs79;}

	// end inline asm
	cvt.u16.u32 	%rs80, %r135;
	// begin inline asm
	{  cvt.f32.f16 %f95, %rs80;}

	// end inline asm
	fma.rn.f32 	%f106, %f105, %f95, %f131;
	add.s64 	%rd66, %rd63, 64;
	// begin inline asm
	ld.global.nc.b16 %rs81, [%rd66];
	// end inline asm
	// begin inline asm
	{ cvt.f32.bf16 %f96, %rs81;}

	// end inline asm
	add.s64 	%rd67, %rd64, 32;
	// begin inline asm
	ld.global.nc.u8 %r136, [%rd67];
	// end inline asm
	cvt.u16.u32 	%rs94, %r136;
	add.s32 	%r144, %r171, 32;
	div.s32 	%r145, %r144, %r43;
	add.s32 	%r146, %r145, %r6;
	mul.wide.s32 	%rd78, %r146, 4;
	add.s64 	%rd68, %rd7, %rd78;
	// begin inline asm
	ld.global.nc.f32 %f97, [%rd68];
	// end inline asm
	mul.f32 	%f107, %f96, %f97;
	and.b16  	%rs83, %rs94, 255;
	// begin inline asm
	{cvt.rn.f16x2.e4m3x2 %r137, %rs83;}

	// end inline asm
	cvt.u16.u32 	%rs84, %r137;
	// begin inline asm
	{  cvt.f32.f16 %f98, %rs84;}

	// end inline asm
	fma.rn.f32 	%f108, %f107, %f98, %f106;
	add.s64 	%rd69, %rd63, 128;
	// begin inline asm
	ld.global.nc.b16 %rs85, [%rd69];
	// end inline asm
	// begin inline asm
	{ cvt.f32.bf16 %f99, %rs85;}

	// end inline asm
	add.s64 	%rd70, %rd64, 64;
	// begin inline asm
	ld.global.nc.u8 %r138, [%rd70];
	// end inline asm
	cvt.u16.u32 	%rs95, %r138;
	add.s32 	%r147, %r171, 64;
	div.s32 	%r148, %r147, %r43;
	add.s32 	%r149, %r148, %r6;
	mul.wide.s32 	%rd79, %r149, 4;
	add.s64 	%rd71, %rd7, %rd79;
	// begin inline asm
	ld.global.nc.f32 %f100, [%rd71];
	// end inline asm
	mul.f32 	%f109, %f99, %f100;
	and.b16  	%rs87, %rs95, 255;
	// begin inline asm
	{cvt.rn.f16x2.e4m3x2 %r139, %rs87;}

	// end inline asm
	cvt.u16.u32 	%rs88, %r139;
	// begin inline asm
	{  cvt.f32.f16 %f101, %rs88;}

	// end inline asm
	fma.rn.f32 	%f110, %f109, %f101, %f108;
	add.s64 	%rd72, %rd63, 192;
	// begin inline asm
	ld.global.nc.b16 %rs89, [%rd72];
	// end inline asm
	// begin inline asm
	{ cvt.f32.bf16 %f102, %rs89;}

	// end inline asm
	add.s64 	%rd73, %rd64, 96;
	// begin inline asm
	ld.global.nc.u8 %r140, [%rd73];
	// end inline asm
	cvt.u16.u32 	%rs96, %r140;
	add.s32 	%r150, %r171, 96;
	div.s32 	%r151, %r150, %r43;
	add.s32 	%r152, %r151, %r6;
	mul.wide.s32 	%rd80, %r152, 4;
	add.s64 	%rd74, %rd7, %rd80;
	// begin inline asm
	ld.global.nc.f32 %f103, [%rd74];
	// end inline asm
	mul.f32 	%f111, %f102, %f103;
	and.b16  	%rs91, %rs96, 255;
	// begin inline asm
	{cvt.rn.f16x2.e4m3x2 %r141, %rs91;}

	// end inline asm
	cvt.u16.u32 	%rs92, %r141;
	// begin inline asm
	{  cvt.f32.f16 %f104, %rs92;}

	// end inline asm
	fma.rn.f32 	%f131, %f111, %f104, %f110;
	add.s32 	%r171, %r171, 128;
	setp.lt.s32 	%p13, %r171, %r40;
	@%p13 bra 	$L__BB3_18;
$L__BB3_19:
	mov.b32 	%r153, %f131;
	shfl.sync.down.b32	%r154|%p14, %r153, 16, 31, -1;
	mov.b32 	%f112, %r154;
	add.f32 	%f113, %f131, %f112;
	mov.b32 	%r155, %f113;
	shfl.sync.down.b32	%r156|%p15, %r155, 8, 31, -1;
	mov.b32 	%f114, %r156;
	add.f32 	%f115, %f113, %f114;
	mov.b32 	%r157, %f115;
	shfl.sync.down.b32	%r158|%p16, %r157, 4, 31, -1;
	mov.b32 	%f116, %r158;
	add.f32 	%f117, %f115, %f116;
	mov.b32 	%r159, %f117;
	shfl.sync.down.b32	%r160|%p17, %r159, 2, 31, -1;
	mov.b32 	%f118, %r160;
	add.f32 	%f119, %f117, %f118;
	mov.b32 	%r161, %f119;
	shfl.sync.down.b32	%r162|%p18, %r161, 1, 31, -1;
	mov.b32 	%f120, %r162;
	add.f32 	%f15, %f119, %f120;
	setp.ne.s32 	%p19, %r1, 0;
	@%p19 bra 	$L__BB3_21;
	ld.param.u64 	%rd91, [_ZN8fp8_gemm12fp8_moe_gemmI13__nv_bfloat16EEvPKT_PK13__nv_fp8_e4m3PKfPKjPS2_iiiiiiiib_param_4];
	mul.wide.s32 	%rd81, %r4, %r37;
	cvt.s64.s32 	%rd82, %r3;
	add.s64 	%rd83, %rd81, %rd82;
	cvt.u64.u32 	%rd84, %r2;
	mad.lo.s64 	%rd85, %rd83, %rd1, %rd84;
	// begin inline asm
	{  cvt.rn.bf16.f32 %rs97, %f15;}

	// end inline asm
	cvta.to.global.u64 	%rd86, %rd91;
	shl.b64 	%rd87, %rd85, 1;
	add.s64 	%rd88, %rd86, %rd87;
	st.global.u16 	[%rd88], %rs97;
$L__BB3_21:
	ret;

}


// ===== COMPILED SASS (sm_100) =====

	.target	sm_100

	.elftype	@"ET_EXEC"


//--------------------- .note.nv.tkinfo           --------------------------
	.section	.note.nv.tkinfo,"",@"SHT_NOTE"
	.sectionflags	@"SHF_NOTE_NV_TKINFO"
	.tkinfo
        /*0018*/ 	.word	0x00000002
        /*0030*/ 	.string	""
        /*0030*/ 	.string	"ptxas"
        /*0030*/ 	.string	"Cuda compilation tools, release 13.0, V13.0.88"
        /*0030*/ 	.string	"Build cuda_13.0.r13.0/compiler.36424714_0"
        /*0030*/ 	.string	"-arch sm_100 -m 64 "



//--------------------- .note.nv.cuinfo           --------------------------
	.section	.note.nv.cuinfo,"",@"SHT_NOTE"
	.sectionflags	@"SHF_NOTE_NV_CUINFO"
        /*0018*/ 	.short	0x0002
        /*001a*/ 	.short	0x0064
        /*001c*/ 	.short	0x0082
	.zero		2


//--------------------- .nv.info                  --------------------------
	.section	.nv.info,"",@"SHT_CUDA_INFO"
	.align	4


	//----- nvinfo : EIATTR_REGCOUNT
	.align		4
        /*0000*/ 	.byte	0x04, 0x2f
        /*0002*/ 	.short	(.L_1 - .L_0)
	.align		4
.L_0:
        /*0004*/ 	.word	index@(_ZN8fp8_gemm16fp8_matmul_tiledI6__halfLi32ELi32ELi32EEEvPKT_PK13__nv_fp8_e4m3PKfPS2_iiiiii)
        /*0008*/ 	.word	0x00000020


	//----- nvinfo : EIATTR_FRAME_SIZE
	.align		4
.L_1:
        /*000c*/ 	.byte	0x04, 0x11
        /*000e*/ 	.short	(.L_3 - .L_2)
	.align		4
.L_2:
        /*0010*/ 	.word	index@(_ZN8fp8_gemm16fp8_matmul_tiledI6__halfLi32ELi32ELi32EEEvPKT_PK13__nv_fp8_e4m3PKfPS2_iiiiii)
        /*0014*/ 	.word	0x00000000


	//----- nvinfo : EIATTR_REGCOUNT
	.align		4
.L_3:
        /*0018*/ 	.byte	0x04, 0x2f
        /*001a*/ 	.short	(.L_5 - .L_4)
	.align		4
.L_4:
        /*001c*/ 	.word	index@(_ZN8fp8_gemm16fp8_matmul_tiledI13__nv_bfloat16Li32ELi32ELi32EEEvPKT_PK13__nv_fp8_e4m3PKfPS2_iiiiii)
        /*0020*/ 	.word	0x00000020


	//----- nvinfo : EIATTR_FRAME_SIZE
	.align		4
.L_5:
        /*0024*/ 	.byte	0x04, 0x11
        /*0026*/ 	.short	(.L_7 - .L_6)
	.align		4
.L_6:
        /*0028*/ 	.word	index@(_ZN8fp8_gemm16fp8_matmul_tiledI13__nv_bfloat16Li32ELi32ELi32EEEvPKT_PK13__nv_fp8_e4m3PKfPS2_iiiiii)
        /*002c*/ 	.word	0x00000000


	//----- nvinfo : EIATTR_REGCOUNT
	.align		4
.L_7:
        /*0030*/ 	.byte	0x04, 0x2f
        /*0032*/ 	.short	(.L_9 - .L_8)
	.align		4
.L_8:
        /*0034*/ 	.word	index@(_ZN8fp8_gemm12fp8_moe_gemmI6__halfEEvPKT_PK13__nv_fp8_e4m3PKfPKjPS2_iiiiiiiib)
        /*0038*/ 	.word	0x00000025


	//----- nvinfo : EIATTR_FRAME_SIZE
	.align		4
.L_9:
        /*003c*/ 	.byte	0x04, 0x11
        /*003e*/ 	.short	(.L_11 - .L_10)
	.align		4
.L_10:
        /*0040*/ 	.word	index@(_ZN8fp8_gemm12fp8_moe_gemmI6__halfEEvPKT_PK13__nv_fp8_e4m3PKfPKjPS2_iiiiiiiib)
        /*0044*/ 	.word	0x00000000


	//----- nvinfo : EIATTR_REGCOUNT
	.align		4
.L_11:
        /*0048*/ 	.byte	0x04, 0x2f
        /*004a*/ 	.short	(.L_13 - .L_12)
	.align		4
.L_12:
        /*004c*/ 	.word	index@(_ZN8fp8_gemm12fp8_moe_gemmI13__nv_bfloat16EEvPKT_PK13__nv_fp8_e4m3PKfPKjPS2_iiiiiiiib)
        /*0050*/ 	.word	0x00000025


	//----- nvinfo : EIATTR_FRAME_SIZE
	.align		4
.L_13:
        /*0054*/ 	.byte	0x04, 0x11
        /*0056*/ 	.short	(.L_15 - .L_14)
	.align		4
.L_14:
        /*0058*/ 	.word	index@(_ZN8fp8_gemm12fp8_moe_gemmI13__nv_bfloat16EEvPKT_PK13__nv_fp8_e4m3PKfPKjPS2_iiiiiiiib)
        /*005c*/ 	.word	0x00000000


	//----- nvinfo : EIATTR_MIN_STACK_SIZE
	.align		4
.L_15:
        /*0060*/ 	.byte	0x04, 0x12
        /*0062*/ 	.short	(.L_17 - .L_16)
	.align		4
.L_16:
        /*0064*/ 	.word	index@(_ZN8fp8_gemm12fp8_moe_gemmI13__nv_bfloat16EEvPKT_PK13__nv_fp8_e4m3PKfPKjPS2_iiiiiiiib)
        /*0068*/ 	.word	0x00000000


	//----- nvinfo : EIATTR_MIN_STACK_SIZE
	.align		4
.L_17:
        /*006c*/ 	.byte	0x04, 0x12
        /*006e*/ 	.short	(.L_19 - .L_18)
	.align		4
.L_18:
        /*0070*/ 	.word	index@(_ZN8fp8_gemm12fp8_moe_gemmI6__halfEEvPKT_PK13__nv_fp8_e4m3PKfPKjPS2_iiiiiiiib)
        /*0074*/ 	.word	0x00000000


	//----- nvinfo : EIATTR_MIN_STACK_SIZE
	.align		4
.L_19:
        /*0078*/ 	.byte	0x04, 0x12
        /*007a*/ 	.short	(.L_21 - .L_20)
	.align		4
.L_20:
        /*007c*/ 	.word	index@(_ZN8fp8_gemm16fp8_matmul_tiledI13__nv_bfloat16Li32ELi32ELi32EEEvPKT_PK13__nv_fp8_e4m3PKfPS2_iiiiii)
        /*0080*/ 	.word	0x00000000


	//----- nvinfo : EIATTR_MIN_STACK_SIZE
	.align		4
.L_21:
        /*0084*/ 	.byte	0x04, 0x12
        /*0086*/ 	.short	(.L_23 - .L_22)
	.align		4
.L_22:
        /*0088*/ 	.word	index@(_ZN8fp8_gemm16fp8_matmul_tiledI6__halfLi32ELi32ELi32EEEvPKT_PK13__nv_fp8_e4m3PKfPS2_iiiiii)
        /*008c*/ 	.word	0x00000000
.L_23:


//--------------------- .nv.compat                --------------------------
	.section	.nv.compat,"",@"SHT_CUDA_COMPAT_INFO"
	.align	4
        /*0000*/ 	.byte	0x02, 0x09, 0x00, 0x00, 0x02, 0x02, 0x02, 0x00, 0x02, 0x05, 0x05, 0x00, 0x03, 0x07, 0x01, 0x01
        /*0010*/ 	.byte	0x02, 0x03, 0x00, 0x00, 0x02, 0x06, 0x01, 0x00, 0x04, 0x0b, 0x08, 0x00, 0x09, 0x00, 0x00, 0x00
        /*0020*/ 	.byte	0x00, 0x00, 0x00, 0x00


//--------------------- .nv.info._ZN8fp8_gemm12fp8_moe_gemmI13__nv_bfloat16EEvPKT_PK13__nv_fp8_e4m3PKfPKjPS2_iiiiiiiib --------------------------
	.section	.nv.info._ZN8fp8_gemm12fp8_moe_gemmI13__nv_bfloat16EEvPKT_PK13__nv_fp8_e4m3PKfPKjPS2_iiiiiiiib,"",@"SHT_CUDA_INFO"
	.sectionflags	@""
	.align	4


	//----- nvinfo : EIATTR_CUDA_API_VERSION
	.align		4
        /*0000*/ 	.byte	0x04, 0x37
        /*0002*/ 	.short	(.L_25 - .L_24)
.L_24:
        /*0004*/ 	.word	0x00000082


	//----- nvinfo : EIATTR_KPARAM_INFO
	.align		4
.L_25:
        /*0008*/ 	.byte	0x04, 0x17
        /*000a*/ 	.short	(.L_27 - .L_26)
.L_26:
        /*000c*/ 	.word	0x00000000
        /*0010*/ 	.short	0x000d
        /*0012*/ 	.short	0x0048
        /*0014*/ 	.byte	0x00, 0xf0, 0x05, 0x00


	//----- nvinfo : EIATTR_KPARAM_INFO
	.align		4
.L_27:
        /*0018*/ 	.byte	0x04, 0x17
        /*001a*/ 	.short	(.L_29 - .L_28)
.L_28:
        /*001c*/ 	.word	0x00000000
        /*0020*/ 	.short	0x000c
        /*0022*/ 	.short	0x0044
        /*0024*/ 	.byte	0x00, 0xf0, 0x11, 0x00


	//----- nvinfo : EIATTR_KPARAM_INFO
	.align		4
.L_29:
        /*0028*/ 	.byte	0x04, 0x17
        /*002a*/ 	.short	(.L_31 - .L_30)
.L_30:
        /*002c*/ 	.word	0x00000000
        /*0030*/ 	.short	0x000b
        /*0032*/ 	.short	0x0040
        /*0034*/ 	.byte	0x00, 0xf0, 0x11, 0x00


	//----- nvinfo : EIATTR_KPARAM_INFO
	.align		4
.L_31:
        /*0038*/ 	.byte	0x04, 0x17
        /*003a*/ 	.short	(.L_33 - .L_32)
.L_32:
        /*003c*/ 	.word	0x00000000
        /*0040*/ 	.short	0x000a
        /*0042*/ 	.short	0x003c
        /*0044*/ 	.byte	0x00, 0xf0, 0x11, 0x00


	//----- nvinfo : EIATTR_KPARAM_INFO
	.align		4
.L_33:
        /*0048*/ 	.byte	0x04, 0x17
        /*004a*/ 	.short	(.L_35 - .L_34)
.L_34:
        /*004c*/ 	.word	0x00000000
        /*0050*/ 	.short	0x0009
        /*0052*/ 	.short	0x0038
        /*0054*/ 	.byte	0x00, 0xf0, 0x11, 0x00


	//----- nvinfo : EIATTR_KPARAM_INFO
	.align		4
.L_35:
        /*0058*/ 	.byte	0x04, 0x17
        /*005a*/ 	.short	(.L_37 - .L_36)
.L_36:
        /*005c*/ 	.word	0x00000000
        /*0060*/ 	.short	0x0008
        /*0062*/ 	.short	0x0034
        /*0064*/ 	.byte	0x00, 0xf0, 0x11, 0x00


	//----- nvinfo : EIATTR_KPARAM_INFO
	.align		4
.L_37:
        /*0068*/ 	.byte	0x04, 0x17
        /*006a*/ 	.short	(.L_39 - .L_38)
.L_38:
        /*006c*/ 	.word	0x00000000
        /*0070*/ 	.short	0x0007
        /*0072*/ 	.short	0x0030
        /*0074*/ 	.byte	0x00, 0xf0, 0x11, 0x00


	//----- nvinfo : EIATTR_KPARAM_INFO
	.align		4
.L_39:
        /*0078*/ 	.byte	0x04, 0x17
        /*007a*/ 	.short	(.L_41 - .L_40)
.L_40:
        /*007c*/ 	.word	0x00000000
        /*0080*/ 	.short	0x0006
        /*0082*/ 	.short	0x002c
        /*0084*/ 	.byte	0x00, 0xf0, 0x11, 0x00


	//----- nvinfo : EIATTR_KPARAM_INFO
	.align		4
.L_41:
        /*0088*/ 	.byte	0x04, 0x17
        /*008a*/ 	.short	(.L_43 - .L_42)
.L_42:
        /*008c*/ 	.word	0x00000000
        /*0090*/ 	.short	0x0005
        /*0092*/ 	.short	0x0028
        /*0094*/ 	.byte	0x00, 0xf0, 0x11, 0x00


	//----- nvinfo : EIATTR_KPARAM_INFO
	.align		4
.L_43:
        /*0098*/ 	.byte	0x04, 0x17
        /*009a*/ 	.short	(.L_45 - .L_44)
.L_44:
        /*009c*/ 	.word	0x00000000
        /*00a0*/ 	.short	0x0004
        /*00a2*/ 	.short	0x0020
        /*00a4*/ 	.byte	0x00, 0xf5, 0x21, 0x00


	//----- nvinfo : EIATTR_KPARAM_INFO
	.align		4
.L_45:
        /*00a8*/ 	.byte	0x04, 0x17
        /*00aa*/ 	.short	(.L_47 - .L_46)
.L_46:
        /*00ac*/ 	.word	0x00000000
        /*00b0*/ 	.short	0x0003
        /*00b2*/ 	.short	0x0018
        /*00b4*/ 	.byte	0x00, 0xf5, 0x21, 0x00


	//----- nvinfo : EIATTR_KPARAM_INFO
	.align		4
.L_47:
        /*00b8*/ 	.byte	0x04, 0x17
        /*00ba*/ 	.short	(.L_49 - .L_48)
.L_48:
        /*00bc*/ 	.word	0x00000000
        /*00c0*/ 	.short	0x0002
        /*00c2*/ 	.short	0x0010
        /*00c4*/ 	.byte	0x00, 0xf5, 0x21, 0x00


	//----- nvinfo : EIATTR_KPARAM_INFO
	.align		4
.L_49:
        /*00c8*/ 	.byte	0x04, 0x17
        /*00ca*/ 	.short	(.L_51 - .L_50)
.L_50:
        /*00cc*/ 	.word	0x00000000
        /*00d0*/ 	.short	0x0001
        /*00d2*/ 	.short	0x0008
        /*00d4*/ 	.byte	0x00, 0xf5, 0x21, 0x00


	//----- nvinfo : EIATTR_KPARAM_INFO
	.align		4
.L_51:
        /*00d8*/ 	.byte	0x04, 0x17
        /*00da*/ 	.short	(.L_53 - .L_52)
.L_52:
        /*00dc*/ 	.word	0x00000000
        /*00e0*/ 	.short	0x0000
        /*00e2*/ 	.short	0x0000
        /*00e4*/ 	.byte	0x00, 0xf5, 0x21, 0x00


	//----- nvinfo : EIATTR_SPARSE_MMA_MASK
	.align		4
.L_53:
        /*00e8*/ 	.byte	0x03, 0x50
        /*00ea*/ 	.short	0x0000


	//----- nvinfo : EIATTR_MAXREG_COUNT
	.align		4
        /*00ec*/ 	.byte	0x03, 0x1b
        /*00ee*/ 	.short	0x00ff


	//----- nvinfo : EIATTR_MERCURY_ISA_VERSION
	.align		4
        /*00f0*/ 	.byte	0x03, 0x5f
        /*00f2*/ 	.short	0x0101


	//----- nvinfo : EIATTR_COOP_GROUP_MASK_REGIDS
	.align		4
        /*00f4*/ 	.byte	0x04, 0x29
        /*00f6*/ 	.short	(.L_55 - .L_54)


	//   ....[0]....
.L_54:
        /*00f8*/ 	.word	0xffffffff


	//   ....[1]....
        /*00fc*/ 	.word	0xffffffff


	//   ....[2]....
        /*0100*/ 	.word	0xffffffff


	//   ....[3]....
        /*0104*/ 	.word	0xffffffff


	//   ....[4]....
        /*0108*/ 	.word	0xffffffff


	//----- nvinfo : EIATTR_COOP_GROUP_INSTR_OFFSETS
	.align		4
.L_55:
        /*010c*/ 	.byte	0x04, 0x28
        /*010e*/ 	.short	(.L_57 - .L_56)


	//   ....[0]....
.L_56:
        /*0110*/ 	.word	0x00002990


	//   ....[1]....
        /*0114*/ 	.word	0x000029c0


	//   ....[2]....
        /*0118*/ 	.word	0x000029e0


	//   ....[3]....
        /*011c*/ 	.word	0x00002a00


	//   ....[4]....
        /*0120*/ 	.word	0x00002a20


	//----- nvinfo : EIATTR_VRC_CTA_INIT_COUNT
	.align		4
.L_57:
        /*0124*/ 	.byte	0x02, 0x4a
	.zero		1
	.zero		1


	//----- nvinfo : EIATTR_EXIT_INSTR_OFFSETS
	.align		4
        /*0128*/ 	.byte	0x04, 0x1c
        /*012a*/ 	.short	(.L_59 - .L_58)


	//   ....[0]....
.L_58:
        /*012c*/ 	.word	0x00000390


	//   ....[1]....
        /*0130*/ 	.word	0x00000430


	//   ....[2]....
        /*0134*/ 	.word	0x00002a30


	//   ....[3]....
        /*0138*/ 	.word	0x00002b60


	//----- nvinfo : EIATTR_CRS_STACK_SIZE
	.align		4
.L_59:
        /*013c*/ 	.byte	0x04, 0x1e
        /*013e*/ 	.short	(.L_61 - .L_60)
.L_60:
        /*0140*/ 	.word	0x00000000


	//----- nvinfo : EIATTR_CBANK_PARAM_SIZE
	.align		4
.L_61:
        /*0144*/ 	.byte	0x03, 0x19
        /*0146*/ 	.short	0x0049


	//----- nvinfo : EIATTR_PARAM_CBANK
	.align		4
        /*0148*/ 	.byte	0x04, 0x0a
        /*014a*/ 	.short	(.L_63 - .L_62)
	.align		4
.L_62:
        /*014c*/ 	.word	index@(.nv.constant0._ZN8fp8_gemm12fp8_moe_gemmI13__nv_bfloat16EEvPKT_PK13__nv_fp8_e4m3PKfPKjPS2_iiiiiiiib)
        /*0150*/ 	.short	0x0380
        /*0152*/ 	.short	0x0049


	//----- nvinfo : EIATTR_SW_WAR
	.align		4
.L_63:
        /*0154*/ 	.byte	0x04, 0x36
        /*0156*/ 	.short	(.L_65 - .L_64)
.L_64:
        /*0158*/ 	.word	0x00000008
.L_65:


//--------------------- .nv.info._ZN8fp8_gemm12fp8_moe_gemmI6__halfEEvPKT_PK13__nv_fp8_e4m3PKfPKjPS2_iiiiiiiib --------------------------
	.section	.nv.info._ZN8fp8_gemm12fp8_moe_gemmI6__halfEEvPKT_PK13__nv_fp8_e4m3PKfPKjPS2_iiiiiiiib,"",@"SHT_CUDA_INFO"
	.sectionflags	@""
	.align	4


	//----- nvinfo : EIATTR_CUDA_API_VERSION
	.align		4
        /*0000*/ 	.byte	0x04, 0x37
        /*0002*/ 	.short	(.L_67 - .L_66)
.L_66:
        /*0004*/ 	.word	0x00000082


	//----- nvinfo : EIATTR_KPARAM_INFO
	.align		4
.L_67:
        /*0008*/ 	.byte	0x04, 0x17
        /*000a*/ 	.short	(.L_69 - .L_68)
.L_68:
        /*000c*/ 	.word	0x00000000
        /*0010*/ 	.short	0x000d
        /*0012*/ 	.short	0x0048
        /*0014*/ 	.byte	0x00, 0xf0, 0x05, 0x00


	//----- nvinfo : EIATTR_KPARAM_INFO
	.align		4
.L_69:
        /*0018*/ 	.byte	0x04, 0x17
        /*001a*/ 	.short	(.L_71 - .L_70)
.L_70:
        /*001c*/ 	.word	0x00000000
        /*0020*/ 	.short	0x000c
        /*0022*/ 	.short	0x0044
        /*0024*/ 	.byte	0x00, 0xf0, 0x11, 0x00


	//----- nvinfo : EIATTR_KPARAM_INFO
	.align		4
.L_71:
        /*0028*/ 	.byte	0x04, 0x17
        /*002a*/ 	.short	(.L_73 - .L_72)
.L_72:
        /*002c*/ 	.word	0x00000000
        /*0030*/ 	.short	0x000b
        /*0032*/ 	.short	0x0040
        /*0034*/ 	.byte	0x00, 0xf0, 0x11, 0x00


	//----- nvinfo : EIATTR_KPARAM_INFO
	.align		4
.L_73:
        /*0038*/ 	.byte	0x04, 0x17
        /*003a*/ 	.short	(.L_75 - .L_74)
.L_74:
        /*003c*/ 	.word	0x00000000
        /*0040*/ 	.short	0x000a
        /*0042*/ 	.short	0x003c
        /*0044*/ 	.byte	0x00, 0xf0, 0x11, 0x00


	//----- nvinfo : EIATTR_KPARAM_INFO
	.align		4
.L_75:
        /*0048*/ 	.byte	0x04, 0x17
        /*004a*/ 	.short	(.L_77 - .L_76)
.L_76:
        /*004c*/ 	.word	0x00000000
        /*0050*/ 	.short	0x0009
        /*0052*/ 	.short	0x0038
        /*0054*/ 	.byte	0x00, 0xf0, 0x11, 0x00


	//----- nvinfo : EIATTR_KPARAM_INFO
	.align		4
.L_77:
        /*0058*/ 	.byte	0x04, 0x17
        /*005a*/ 	.short	(.L_79 - .L_78)
.L_78:
        /*005c*/ 	.word	0x00000000
        /*0060*/ 	.short	0x0008
        /*0062*/ 	.short	0x0034
        /*0064*/ 	.byte	0x00, 0xf0, 0x11, 0x00


	//----- nvinfo : EIATTR_KPARAM_INFO
	.align		4
.L_79:
        /*0068*/ 	.byte	0x04, 0x17
        /*006a*/ 	.short	(.L_81 - .L_80)
.L_80:
        /*006c*/ 	.word	0x00000000
        /*0070*/ 	.short	0x0007
        /*0072*/ 	.short	0x0030
        /*0074*/ 	.byte	0x00, 0xf0, 0x11, 0x00


	//----- nvinfo : EIATTR_KPARAM_INFO
	.align		4
.L_81:
        /*0078*/ 	.byte	0x04, 0x17
        /*007a*/ 	.short	(.L_83 - .L_82)
.L_82:
        /*007c*/ 	.word	0x00000000
        /*0080*/ 	.short	0x0006
        /*0082*/ 	.short	0x002c
        /*0084*/ 	.byte	0x00, 0xf0, 0x11, 0x00


	//----- nvinfo : EIATTR_KPARAM_INFO
	.align		4
.L_83:
        /*0088*/ 	.byte	0x04, 0x17
        /*008a*/ 	.short	(.L_85 - .L_84)
.L_84:
        /*008c*/ 	.word	0x00000000
        /*0090*/ 	.short	0x0005
        /*0092*/ 	.short	0x0028
        /*0094*/ 	.byte	0x00, 0xf0, 0x11, 0x00


	//----- nvinfo : EIATTR_KPARAM_INFO
	.align		4
.L_85:
        /*0098*/ 	.byte	0x04, 0x17
        /*009a*/ 	.short	(.L_87 - .L_86)
.L_86:
        /*009c*/ 	.word	0x00000000
        /*00a0*/ 	.short	0x0004
        /*00a2*/ 	.short	0x0020
        /*00a4*/ 	.byte	0x00, 0xf5, 0x21, 0x00


	//----- nvinfo : EIATTR_KPARAM_INFO
	.align		4
.L_87:
        /*00a8*/ 	.byte	0x04, 0x17
        /*00aa*/ 	.short	(.L_89 - .L_88)
.L_88:
        /*00ac*/ 	.word	0x00000000
        /*00b0*/ 	.short	0x0003
        /*00b2*/ 	.short	0x0018
        /*00b4*/ 	.byte	0x00, 0xf5, 0x21, 0x00


	//----- nvinfo : EIATTR_KPARAM_INFO
	.align		4
.L_89:
        /*00b8*/ 	.byte	0x04, 0x17
        /*00ba*/ 	.short	(.L_91 - .L_90)
.L_90:
        /*00bc*/ 	.word	0x00000000
        /*00c0*/ 	.short	0x0002
        /*00c2*/ 	.short	0x0010
        /*00c4*/ 	.byte	0x00, 0xf5, 0x21, 0x00


	//----- nvinfo : EIATTR_KPARAM_INFO
	.align		4
.L_91:
        /*00c8*/ 	.byte	0x04, 0x17
        /*00ca*/ 	.short	(.L_93 - .L_92)
.L_92:
        /*00cc*/ 	.word	0x00000000
        /*00d0*/ 	.short	0x0001
        /*00d2*/ 	.short	0x0008
        /*00d4*/ 	.byte	0x00, 0xf5, 0x21, 0x00


	//----- nvinfo : EIATTR_KPARAM_INFO
	.align		4
.L_93:
        /*00d8*/ 	.byte	0x04, 0x17
        /*00da*/ 	.short	(.L_95 - .L_94)
.L_94:
        /*00dc*/ 	.word	0x00000000
        /*00e0*/ 	.short	0x0000
        /*00e2*/ 	.short	0x0000
        /*00e4*/ 	.byte	0x00, 0xf5, 0x21, 0x00


	//----- nvinfo : EIATTR_SPARSE_MMA_MASK
	.align		4
.L_95:
        /*00e8*/ 	.byte	0x03, 0x50
        /*00ea*/ 	.short	0x0000


	//----- nvinfo : EIATTR_MAXREG_COUNT
	.align		4
        /*00ec*/ 	.byte	0x03, 0x1b
        /*00ee*/ 	.short	0x00ff


	//----- nvinfo : EIATTR_MERCURY_ISA_VERSION
	.align		4
        /*00f0*/ 	.byte	0x03, 0x5f
        /*00f2*/ 	.short	0x0101


	//----- nvinfo : EIATTR_COOP_GROUP_MASK_REGIDS
	.align		4
        /*00f4*/ 	.byte	0x04, 0x29
        /*00f6*/ 	.short	(.L_97 - .L_96)


	//   ....[0]....
.L_96:
        /*00f8*/ 	.word	0xffffffff


	//   ....[1]....
        /*00fc*/ 	.word	0xffffffff


	//   ....[2]....
        /*0100*/ 	.word	0xffffffff


	//   ....[3]....
        /*0104*/ 	.word	0xffffffff


	//   ....[4]....
        /*0108*/ 	.word	0xffffffff


	//----- nvinfo : EIATTR_COOP_GROUP_INSTR_OFFSETS
	.align		4
.L_97:
        /*010c*/ 	.byte	0x04, 0x28
        /*010e*/ 	.short	(.L_99 - .L_98)


	//   ....[0]....
.L_98:
        /*0110*/ 	.word	0x000028f0


	//   ....[1]....
        /*0114*/ 	.word	0x00002920


	//   ....[2]....
        /*0118*/ 	.word	0x00002940


	//   ....[3]....
        /*011c*/ 	.word	0x00002960


	//   ....[4]....
        /*0120*/ 	.word	0x00002980


	//----- nvinfo : EIATTR_VRC_CTA_INIT_COUNT
	.align		4
.L_99:
        /*0124*/ 	.byte	0x02, 0x4a
	.zero		1
	.zero		1


	//----- nvinfo : EIATTR_EXIT_INSTR_OFFSETS
	.align		4
        /*0128*/ 	.byte	0x04, 0x1c
        /*012a*/ 	.short	(.L_101 - .L_100)


	//   ....[0]....
.L_100:
        /*012c*/ 	.word	0x00000390


	//   ....[1]....
        /*0130*/ 	.word	0x00000430


	//   ....[2]....
        /*0134*/ 	.word	0x00002990


	//   ....[3]....
        /*0138*/ 	.word	0x00002ac0


	//----- nvinfo : EIATTR_CRS_STACK_SIZE
	.align		4
.L_101:
        /*013c*/ 	.byte	0x04, 0x1e
        /*013e*/ 	.short	(.L_103 - .L_102)
.L_102:
        /*0140*/ 	.word	0x00000000


	//----- nvinfo : EIATTR_CBANK_PARAM_SIZE
	.align		4
.L_103:
        /*0144*/ 	.byte	0x03, 0x19
        /*0146*/ 	.short	0x0049


	//----- nvinfo : EIATTR_PARAM_CBANK
	.align		4
        /*0148*/ 	.byte	0x04, 0x0a
        /*014a*/ 	.short	(.L_105 - .L_104)
	.align		4
.L_104:
        /*014c*/ 	.word	index@(.nv.constant0._ZN8fp8_gemm12fp8_moe_gemmI6__halfEEvPKT_PK13__nv_fp8_e4m3PKfPKjPS2_iiiiiiiib)
        /*0150*/ 	.short	0x0380
        /*0152*/ 	.short	0x0049


	//----- nvinfo : EIATTR_SW_WAR
	.align		4
.L_105:
        /*0154*/ 	.byte	0x04, 0x36
        /*0156*/ 	.short	(.L_107 - .L_106)
.L_106:
        /*0158*/ 	.word	0x00000008
.L_107:


//--------------------- .nv.info._ZN8fp8_gemm16fp8_matmul_tiledI13__nv_bfloat16Li32ELi32ELi32EEEvPKT_PK13__nv_fp8_e4m3PKfPS2_iiiiii --------------------------
	.section	.nv.info._ZN8fp8_gemm16fp8_matmul_tiledI13__nv_bfloat16Li32ELi32ELi32EEEvPKT_PK13__nv_fp8_e4m3PKfPS2_iiiiii,"",@"SHT_CUDA_INFO"
	.sectionflags	@""
	.align	4


	//----- nvinfo : EIATTR_CUDA_API_VERSION
	.align		4
        /*0000*/ 	.byte	0x04, 0x37
        /*0002*/ 	.short	(.L_109 - .L_108)
.L_108:
        /*0004*/ 	.word	0x00000082


	//----- nvinfo : EIATTR_KPARAM_INFO
	.align		4
.L_109:
        /*0008*/ 	.byte	0x04, 0x17
        /*000a*/ 	.short	(.L_111 - .L_110)
.L_110:
        /*000c*/ 	.word	0x00000000
        /*0010*/ 	.short	0x0009
        /*0012*/ 	.short	0x0034
        /*0014*/ 	.byte	0x00, 0xf0, 0x11, 0x00


	//----- nvinfo : EIATTR_KPARAM_INFO
	.align		4
.L_111:
        /*0018*/ 	.byte	0x04, 0x17
        /*001a*/ 	.short	(.L_113 - .L_112)
.L_112:
        /*001c*/ 	.word	0x00000000
        /*0020*/ 	.short	0x0008
        /*0022*/ 	.short	0x0030
        /*0024*/ 	.byte	0x00, 0xf0, 0x11, 0x00


	//----- nvinfo : EIATTR_KPARAM_INFO
	.align		4
.L_113:
        /*0028*/ 	.byte	0x04, 0x17
        /*002a*/ 	.short	(.L_115 - .L_114)
.L_114:
        /*002c*/ 	.word	0x00000000
        /*0030*/ 	.short	0x0007
        /*0032*/ 	.short	0x002c
        /*0034*/ 	.byte	0x00, 0xf0, 0x11, 0x00


	//----- nvinfo : EIATTR_KPARAM_INFO
	.align		4
.L_115:
        /*0038*/ 	.byte	0x04, 0x17
        /*003a*/ 	.short	(.L_117 - .L_116)
.L_116:
        /*003c*/ 	.word	0x00000000
        /*0040*/ 	.short	0x0006
        /*0042*/ 	.short	0x0028
        /*0044*/ 	.byte	0x00, 0xf0, 0x11, 0x00


	//----- nvinfo : EIATTR_KPARAM_INFO
	.align		4
.L_117:
        /*0048*/ 	.byte	0x04, 0x17
        /*004a*/ 	.short	(.L_119 - .L_118)
.L_118:
        /*004c*/ 	.word	0x00000000
        /*0050*/ 	.short	0x0005
        /*0052*/ 	.short	0x0024
        /*0054*/ 	.byte	0x00, 0xf0, 0x11, 0x00


	//----- nvinfo : EIATTR_KPARAM_INFO
	.align		4
.L_119:
        /*0058*/ 	.byte	0x04, 0x17
        /*005a*/ 	.short	(.L_121 - .L_120)
.L_120:
        /*005c*/ 	.word	0x00000000
        /*0060*/ 	.short	0x0004
        /*0062*/ 	.short	0x0020
        /*0064*/ 	.byte	0x00, 0xf0, 0x11, 0x00


	//----- nvinfo : EIATTR_KPARAM_INFO
	.align		4
.L_121:
        /*0068*/ 	.byte	0x04, 0x17
        /*006a*/ 	.short	(.L_123 - .L_122)
.L_122:
        /*006c*/ 	.word	0x00000000
        /*0070*/ 	.short	0x0003
        /*0072*/ 	.short	0x0018
        /*0074*/ 	.byte	0x00, 0xf5, 0x21, 0x00


	//----- nvinfo : EIATTR_KPARAM_INFO
	.align		4
.L_123:
        /*0078*/ 	.byte	0x04, 0x17
        /*007a*/ 	.short	(.L_125 - .L_124)
.L_124:
        /*007c*/ 	.word	0x00000000
        /*0080*/ 	.short	0x0002
        /*0082*/ 	.short	0x0010
        /*0084*/ 	.byte	0x00, 0xf5, 0x21, 0x00


	//----- nvinfo : EIATTR_KPARAM_INFO
	.align		4
.L_125:
        /*0088*/ 	.byte	0x04, 0x17
        /*008a*/ 	.short	(.L_127 - .L_126)
.L_126:
        /*008c*/ 	.word	0x00000000
        /*0090*/ 	.short	0x0001
        /*0092*/ 	.short	0x0008
        /*0094*/ 	.byte	0x00, 0xf5, 0x21, 0x00


	//----- nvinfo : EIATTR_KPARAM_INFO
	.align		4
.L_127:
        /*0098*/ 	.byte	0x04, 0x17
        /*009a*/ 	.short	(.L_129 - .L_128)
.L_128:
        /*009c*/ 	.word	0x00000000
        /*00a0*/ 	.short	0x0000
        /*00a2*/ 	.short	0x0000
        /*00a4*/ 	.byte	0x00, 0xf5, 0x21, 0x00


	//----- nvinfo : EIATTR_SPARSE_MMA_MASK
	.align		4
.L_129:
        /*00a8*/ 	.byte	0x03, 0x50
        /*00aa*/ 	.short	0x0000


	//----- nvinfo : EIATTR_MAXREG_COUNT
	.align		4
        /*00ac*/ 	.byte	0x03, 0x1b
        /*00ae*/ 	.short	0x00ff


	//----- nvinfo : EIATTR_NUM_BARRIERS
	.align		4
        /*00b0*/ 	.byte	0x02, 0x4c
        /*00b2*/ 	.byte	0x01
	.zero		1


	//----- nvinfo : EIATTR_MERCURY_ISA_VERSION
	.align		4
        /*00b4*/ 	.byte	0x03, 0x5f
        /*00b6*/ 	.short	0x0101


	//----- nvinfo : EIATTR_VRC_CTA_INIT_COUNT
	.align		4
        /*00b8*/ 	.byte	0x02, 0x4a
	.zero		1
	.zero		1


	//----- nvinfo : EIATTR_EXIT_INSTR_OFFSETS
	.align		4
        /*00bc*/ 	.byte	0x04, 0x1c
        /*00be*/ 	.short	(.L_131 - .L_130)


	//   ....[0]....
.L_130:
        /*00c0*/ 	.word	0x00000b50


	//   ....[1]....
        /*00c4*/ 	.word	0x00000bb0


	//----- nvinfo : EIATTR_CRS_STACK_SIZE
	.align		4
.L_131:
        /*00c8*/ 	.byte	0x04, 0x1e
        /*00ca*/ 	.short	(.L_133 - .L_132)
.L_132:
        /*00cc*/ 	.word	0x00000000


	//----- nvinfo : EIATTR_CBANK_PARAM_SIZE
	.align		4
.L_133:
        /*00d0*/ 	.byte	0x03, 0x19
        /*00d2*/ 	.short	0x0038


	//----- nvinfo : EIATTR_PARAM_CBANK
	.align		4
        /*00d4*/ 	.byte	0x04, 0x0a
        /*00d6*/ 	.short	(.L_135 - .L_134)
	.align		4
.L_134:
        /*00d8*/ 	.word	index@(.nv.constant0._ZN8fp8_gemm16fp8_matmul_tiledI13__nv_bfloat16Li32ELi32ELi32EEEvPKT_PK13__nv_fp8_e4m3PKfPS2_iiiiii)
        /*00dc*/ 	.short	0x0380
        /*00de*/ 	.short	0x0038


	//----- nvinfo : EIATTR_SW_WAR
	.align		4
.L_135:
        /*00e0*/ 	.byte	0x04, 0x36
        /*00e2*/ 	.short	(.L_137 - .L_136)
.L_136:
        /*00e4*/ 	.word	0x00000008
.L_137:


//--------------------- .nv.info._ZN8fp8_gemm16fp8_matmul_tiledI6__halfLi32ELi32ELi32EEEvPKT_PK13__nv_fp8_e4m3PKfPS2_iiiiii --------------------------
	.section	.nv.info._ZN8fp8_gemm16fp8_matmul_tiledI6__halfLi32ELi32ELi32EEEvPKT_PK13__nv_fp8_e4m3PKfPS2_iiiiii,"",@"SHT_CUDA_INFO"
	.sectionflags	@""
	.align	4


	//----- nvinfo : EIATTR_CUDA_API_VERSION
	.align		4
        /*0000*/ 	.byte	0x04, 0x37
        /*0002*/ 	.short	(.L_139 - .L_138)
.L_138:
        /*0004*/ 	.word	0x00000082


	//----- nvinfo : EIATTR_KPARAM_INFO
	.align		4
.L_139:
        /*0008*/ 	.byte	0x04, 0x17
        /*000a*/ 	.short	(.L_141 - .L_140)
.L_140:
        /*000c*/ 	.word	0x00000000
        /*0010*/ 	.short	0x0009
        /*0012*/ 	.short	0x0034
        /*0014*/ 	.byte	0x00, 0xf0, 0x11, 0x00


	//----- nvinfo : EIATTR_KPARAM_INFO
	.align		4
.L_141:
        /*0018*/ 	.byte	0x04, 0x17
        /*001a*/ 	.short	(.L_143 - .L_142)
.L_142:
        /*001c*/ 	.word	0x00000000
        /*0020*/ 	.short	0x0008
        /*0022*/ 	.short	0x0030
        /*0024*/ 	.byte	0x00, 0xf0, 0x11, 0x00


	//----- nvinfo : EIATTR_KPARAM_INFO
	.align		4
.L_143:
        /*0028*/ 	.byte	0x04, 0x17
        /*002a*/ 	.short	(.L_145 - .L_144)
.L_144:
        /*002c*/ 	.word	0x00000000
        /*0030*/ 	.short	0x0007
        /*0032*/ 	.short	0x002c
        /*0034*/ 	.byte	0x00, 0xf0, 0x11, 0x00


	//----- nvinfo : EIATTR_KPARAM_INFO
	.align		4
.L_145:
        /*0038*/ 	.byte	0x04, 0x17
        /*003a*/ 	.short	(.L_147 - .L_146)
.L_146:
        /*003c*/ 	.word	0x00000000
        /*0040*/ 	.short	0x0006
        /*0042*/ 	.short	0x0028
        /*0044*/ 	.byte	0x00, 0xf0, 0x11, 0x00


	//----- nvinfo : EIATTR_KPARAM_INFO
	.align		4
.L_147:
        /*0048*/ 	.byte	0x04, 0x17
        /*004a*/ 	.short	(.L_149 - .L_148)
.L_148:
        /*004c*/ 	.word	0x00000000
        /*0050*/ 	.short	0x0005
        /*0052*/ 	.short	0x0024
        /*0054*/ 	.byte	0x00, 0xf0, 0x11, 0x00


	//----- nvinfo : EIATTR_KPARAM_INFO
	.align		4
.L_149:
        /*0058*/ 	.byte	0x04, 0x17
        /*005a*/ 	.short	(.L_151 - .L_150)
.L_150:
        /*005c*/ 	.word	0x00000000
        /*0060*/ 	.short	0x0004
        /*0062*/ 	.short	0x0020
        /*0064*/ 	.byte	0x00, 0xf0, 0x11, 0x00


	//----- nvinfo : EIATTR_KPARAM_INFO
	.align		4
.L_151:
        /*0068*/ 	.byte	0x04, 0x17
        /*006a*/ 	.short	(.L_153 - .L_152)
.L_152:
        /*006c*/ 	.word	0x00000000
        /*0070*/ 	.short	0x0003
        /*0072*/ 	.short	0x0018
        /*0074*/ 	.byte	0x00, 0xf5, 0x21, 0x00


	//----- nvinfo : EIATTR_KPARAM_INFO
	.align		4
.L_153:
        /*0078*/ 	.byte	0x04, 0x17
        /*007a*/ 	.short	(.L_155 - .L_154)
.L_154:
        /*007c*/ 	.word	0x00000000
        /*0080*/ 	.short	0x0002
        /*0082*/ 	.short	0x0010
        /*0084*/ 	.byte	0x00, 0xf5, 0x21, 0x00


	//----- nvinfo : EIATTR_KPARAM_INFO
	.align		4
.L_155:
        /*0088*/ 	.byte	0x04, 0x17
        /*008a*/ 	.short	(.L_157 - .L_156)
.L_156:
        /*008c*/ 	.word	0x00000000
        /*0090*/ 	.short	0x0001
        /*0092*/ 	.short	0x0008
        /*0094*/ 	.byte	0x00, 0xf5, 0x21, 0x00


	//----- nvinfo : EIATTR_KPARAM_INFO
	.align		4
.L_157:
        /*0098*/ 	.byte	0x04, 0x17
        /*009a*/ 	.short	(.L_159 - .L_158)
.L_158:
        /*009c*/ 	.word	0x00000000
        /*00a0*/ 	.short	0x0000
        /*00a2*/ 	.short	0x0000
        /*00a4*/ 	.byte	0x00, 0xf5, 0x21, 0x00


	//----- nvinfo : EIATTR_SPARSE_MMA_MASK
	.align		4
.L_159:
        /*00a8*/ 	.byte	0x03, 0x50
        /*00aa*/ 	.short	0x0000


	//----- nvinfo : EIATTR_MAXREG_COUNT
	.align		4
        /*00ac*/ 	.byte	0x03, 0x1b
        /*00ae*/ 	.short	0x00ff


	//----- nvinfo : EIATTR_NUM_BARRIERS
	.align		4
        /*00b0*/ 	.byte	0x02, 0x4c
        /*00b2*/ 	.byte	0x01
	.zero		1


	//----- nvinfo : EIATTR_MERCURY_ISA_VERSION
	.align		4
        /*00b4*/ 	.byte	0x03, 0x5f
        /*00b6*/ 	.short	0x0101


	//----- nvinfo : EIATTR_VRC_CTA_INIT_COUNT
	.align		4
        /*00b8*/ 	.byte	0x02, 0x4a
	.zero		1
	.zero		1


	//----- nvinfo : EIATTR_EXIT_INSTR_OFFSETS
	.align		4
        /*00bc*/ 	.byte	0x04, 0x1c
        /*00be*/ 	.short	(.L_161 - .L_160)


	//   ....[0]....
.L_160:
        /*00c0*/ 	.word	0x00000b50


	//   ....[1]....
        /*00c4*/ 	.word	0x00000bb0


	//----- nvinfo : EIATTR_CRS_STACK_SIZE
	.align		4
.L_161:
        /*00c8*/ 	.byte	0x04, 0x1e
        /*00ca*/ 	.short	(.L_163 - .L_162)
.L_162:
        /*00cc*/ 	.word	0x00000000


	//----- nvinfo : EIATTR_CBANK_PARAM_SIZE
	.align		4
.L_163:
        /*00d0*/ 	.byte	0x03, 0x19
        /*00d2*/ 	.short	0x0038


	//----- nvinfo : EIATTR_PARAM_CBANK
	.align		4
        /*00d4*/ 	.byte	0x04, 0x0a
        /*00d6*/ 	.short	(.L_165 - .L_164)
	.align		4
.L_164:
        /*00d8*/ 	.word	index@(.nv.constant0._ZN8fp8_gemm16fp8_matmul_tiledI6__halfLi32ELi32ELi32EEEvPKT_PK13__nv_fp8_e4m3PKfPS2_iiiiii)
        /*00dc*/ 	.short	0x0380
        /*00de*/ 	.short	0x0038


	//----- nvinfo : EIATTR_SW_WAR
	.align		4
.L_165:
        /*00e0*/ 	.byte	0x04, 0x36
        /*00e2*/ 	.short	(.L_167 - .L_166)
.L_166:
        /*00e4*/ 	.word	0x00000008
.L_167:


//--------------------- .nv.callgraph             --------------------------
	.section	.nv.callgraph,"",@"SHT_CUDA_CALLGRAPH"
	.align	4
	.sectionentsize	8
	.align		4
        /*0000*/ 	.word	0x00000000
	.align		4
        /*0004*/ 	.word	0xffffffff
	.align		4
        /*0008*/ 	.word	0x00000000
	.align		4
        /*000c*/ 	.word	0xfffffffe
	.align		4
        /*0010*/ 	.word	0x00000000
	.align		4
        /*0014*/ 	.word	0xfffffffd
	.align		4
        /*0018*/ 	.word	0x00000000
	.align		4
        /*001c*/ 	.word	0xfffffffc


//--------------------- .text._ZN8fp8_gemm12fp8_moe_gemmI13__nv_bfloat16EEvPKT_PK13__nv_fp8_e4m3PKfPKjPS2_iiiiiiiib --------------------------
	.section	.text._ZN8fp8_gemm12fp8_moe_gemmI13__nv_bfloat16EEvPKT_PK13__nv_fp8_e4m3PKfPKjPS2_iiiiiiiib,"ax",@progbits
	.align	128
        .global         _ZN8fp8_gemm12fp8_moe_gemmI13__nv_bfloat16EEvPKT_PK13__nv_fp8_e4m3PKfPKjPS2_iiiiiiiib
        .type           _ZN8fp8_gemm12fp8_moe_gemmI13__nv_bfloat16EEvPKT_PK13__nv_fp8_e4m3PKfPKjPS2_iiiiiiiib,@function
        .size           _ZN8fp8_gemm12fp8_moe_gemmI13__nv_bfloat16EEvPKT_PK13__nv_fp8_e4m3PKfPKjPS2_iiiiiiiib,(.L_x_40 - _ZN8fp8_gemm12fp8_moe_gemmI13__nv_bfloat16EEvPKT_PK13__nv_fp8_e4m3PKfPKjPS2_iiiiiiiib)
        .other          _ZN8fp8_gemm12fp8_moe_gemmI13__nv_bfloat16EEvPKT_PK13__nv_fp8_e4m3PKfPKjPS2_iiiiiiiib,@"STO_CUDA_ENTRY STV_DEFAULT"
_ZN8fp8_gemm12fp8_moe_gemmI13__nv_bfloat16EEvPKT_PK13__nv_fp8_e4m3PKfPKjPS2_iiiiiiiib:
.text._ZN8fp8_gemm12fp8_moe_gemmI13__nv_bfloat16EEvPKT_PK13__nv_fp8_e4m3PKfPKjPS2_iiiiiiiib:
[----:B------:R-:W-:Y:S08]  /*0000*/  LDC R1, c[0x0][0x37c] ;  /* 0x0000df00ff017b82 */ /* 0x000ff00000000800 */
[----:B------:R-:W0:Y:S01]  /*0010*/  LDC R7, c[0x0][0x3b4] ;  /* 0x0000ed00ff077b82 */ /* 0x000e220000000800 */
[----:B------:R-:W1:Y:S07]  /*0020*/  S2R R12, SR_TID.X ;  /* 0x00000000000c7919 */ /* 0x000e6e0000002100 */
[----:B------:R-:W1:Y:S08]  /*0030*/  S2UR UR4, SR_CTAID.X ;  /* 0x00000000000479c3 */ /* 0x000e700000002500 */
[----:B------:R-:W1:Y:S01]  /*0040*/  LDC R9, c[0x0][0x360] ;  /* 0x0000d800ff097b82 */ /* 0x000e620000000800 */
[----:B0-----:R-:W-:-:S07]  /*0050*/  IABS R11, R7 ;  /* 0x00000007000b7213 */ /* 0x001fce0000000000 */
[----:B------:R-:W0:Y:S01]  /*0060*/  LDC R0, c[0x0][0x3ac] ;  /* 0x0000eb00ff007b82 */ /* 0x000e220000000800 */
[----:B------:R-:W2:Y:S01]  /*0070*/  I2F.RP R5, R11 ;  /* 0x0000000b00057306 */ /* 0x000ea20000209400 */
[----:B-1----:R-:W-:Y:S01]  /*0080*/  IMAD R4, R9, UR4, R12 ;  /* 0x0000000409047c24 */ /* 0x002fe2000f8e020c */
[----:B------:R-:W1:Y:S06]  /*0090*/  LDCU UR4, c[0x0][0x3a8] ;  /* 0x00007500ff0477ac */ /* 0x000e6c0008000800 */
[----:B--2---:R-:W2:Y:S01]  /*00a0*/  MUFU.RCP R5, R5 ;  /* 0x0000000500057308 */ /* 0x004ea20000001000 */
[----:B------:R-:W-:-:S02]  /*00b0*/  SHF.R.U32.HI R4, RZ, 0x5, R4 ;  /* 0x00000005ff047819 */ /* 0x000fc40000011604 */
[----:B0-----:R-:W-:Y:S01]  /*00c0*/  IABS R13, R0 ;  /* 0x00000000000d7213 */ /* 0x001fe20000000000 */
[----:B--2---:R-:W-:-:S04]  /*00d0*/  VIADD R2, R5, 0xffffffe ;  /* 0x0ffffffe05027836 */ /* 0x004fc80000000000 */
[----:B------:R0:W2:Y:S02]  /*00e0*/  F2I.FTZ.U32.TRUNC.NTZ R3, R2 ;  /* 0x0000000200037305 */ /* 0x0000a4000021f000 */
[----:B0-----:R-:W-:Y:S02]  /*00f0*/  HFMA2 R2, -RZ, RZ, 0, 0 ;  /* 0x00000000ff027431 */ /* 0x001fe400000001ff */
[----:B--2---:R-:W-:-:S04]  /*0100*/  IMAD.MOV R6, RZ, RZ, -R3 ;  /* 0x000000ffff067224 */ /* 0x004fc800078e0a03 */
[----:B------:R-:W-:Y:S01]  /*0110*/  IMAD R5, R6, R11, RZ ;  /* 0x0000000b06057224 */ /* 0x000fe200078e02ff */
[----:B------:R-:W-:-:S03]  /*0120*/  IABS R6, R4 ;  /* 0x0000000400067213 */ /* 0x000fc60000000000 */
[----:B------:R-:W-:Y:S02]  /*0130*/  IMAD.HI.U32 R3, R3, R5, R2 ;  /* 0x0000000503037227 */ /* 0x000fe400078e0002 */
[----:B------:R-:W0:Y:S02]  /*0140*/  I2F.RP R5, R13 ;  /* 0x0000000d00057306 */ /* 0x000e240000209400 */
[----:B------:R-:W-:-:S04]  /*0150*/  IMAD.MOV.U32 R2, RZ, RZ, R6 ;  /* 0x000000ffff027224 */ /* 0x000fc800078e0006 */
[----:B------:R-:W-:-:S04]  /*0160*/  IMAD.HI.U32 R3, R3, R2, RZ ;  /* 0x0000000203037227 */ /* 0x000fc800078e00ff */
[----:B------:R-:W-:-:S04]  /*0170*/  IMAD.MOV R6, RZ, RZ, -R3 ;  /* 0x000000ffff067224 */ /* 0x000fc800078e0a03 */
[C---:B------:R-:W-:Y:S01]  /*0180*/  IMAD R2, R11.reuse, R6, R2 ;  /* 0x000000060b027224 */ /* 0x040fe200078e0202 */
[----:B0-----:R-:W0:Y:S04]  /*0190*/  MUFU.RCP R5, R5 ;  /* 0x0000000500057308 */ /* 0x001e280000001000 */
[----:B------:R-:W-:Y:S01]  /*01a0*/  ISETP.GT.U32.AND P1, PT, R11, R2, PT ;  /* 0x000000020b00720c */ /* 0x000fe20003f24070 */
[----:B0-----:R-:W-:-:S12]  /*01b0*/  VIADD R8, R5, 0xffffffe ;  /* 0x0ffffffe05087836 */ /* 0x001fd80000000000 */
[-C--:B------:R-:W-:Y:S01]  /*01c0*/  @!P1 IADD3 R2, PT, PT, R2, -R11.reuse, RZ ;  /* 0x8000000b02029210 */ /* 0x080fe20007ffe0ff */
[----:B------:R-:W-:Y:S01]  /*01d0*/  @!P1 VIADD R3, R3, 0x1 ;  /* 0x0000000103039836 */ /* 0x000fe20000000000 */
[----:B------:R-:W-:Y:S01]  /*01e0*/  ISETP.NE.AND P1, PT, R7, RZ, PT ;  /* 0x000000ff0700720c */ /* 0x000fe20003f25270 */
[----:B------:R0:W2:Y:S01]  /*01f0*/  F2I.FTZ.U32.TRUNC.NTZ R9, R8 ;  /* 0x0000000800097305 */ /* 0x0000a2000021f000 */
[----:B------:R-:W-:Y:S02]  /*0200*/  ISETP.GE.U32.AND P0, PT, R2, R11, PT ;  /* 0x0000000b0200720c */ /* 0x000fe40003f06070 */
[----:B------:R-:W-:-:S04]  /*0210*/  LOP3.LUT R2, R4, R7, RZ, 0x3c, !PT ;  /* 0x0000000704027212 */ /* 0x000fc800078e3cff */
[----:B------:R-:W-:Y:S02]  /*0220*/  ISETP.GE.AND P2, PT, R2, RZ, PT ;  /* 0x000000ff0200720c */ /* 0x000fe40003f46270 */
[----:B0-----:R-:W-:-:S05]  /*0230*/  MOV R8, RZ ;  /* 0x000000ff00087202 */ /* 0x001fca0000000f00 */
[----:B------:R-:W-:Y:S01]  /*0240*/  @P0 IADD3 R3, PT, PT, R3, 0x1, RZ ;  /* 0x0000000103030810 */ /* 0x000fe20007ffe0ff */
[----:B--2---:R-:W-:-:S04]  /*0250*/  IMAD.MOV R2, RZ, RZ, -R9 ;  /* 0x000000ffff027224 */ /* 0x004fc800078e0a09 */
[----:B------:R-:W-:Y:S02]  /*0260*/  IMAD R5, R2, R13, RZ ;  /* 0x0000000d02057224 */ /* 0x000fe400078e02ff */
[----:B------:R-:W-:Y:S01]  /*0270*/  @!P2 IMAD.MOV R3, RZ, RZ, -R3 ;  /* 0x000000ffff03a224 */ /* 0x000fe200078e0a03 */
[----:B------:R-:W-:Y:S01]  /*0280*/  @!P1 LOP3.LUT R3, RZ, R7, RZ, 0x33, !PT ;  /* 0x00000007ff039212 */ /* 0x000fe200078e33ff */
[----:B------:R-:W-:-:S03]  /*0290*/  IMAD.HI.U32 R8, R9, R5, R8 ;  /* 0x0000000509087227 */ /* 0x000fc600078e0008 */
[----:B------:R-:W-:-:S05]  /*02a0*/  IABS R2, R3 ;  /* 0x0000000300027213 */ /* 0x000fca0000000000 */
[----:B------:R-:W-:-:S04]  /*02b0*/  IMAD.HI.U32 R17, R8, R2, RZ ;  /* 0x0000000208117227 */ /* 0x000fc800078e00ff */
[----:B------:R-:W-:-:S04]  /*02c0*/  IMAD.MOV R5, RZ, RZ, -R17 ;  /* 0x000000ffff057224 */ /* 0x000fc800078e0a11 */
[----:B------:R-:W-:-:S05]  /*02d0*/  IMAD R2, R13, R5, R2 ;  /* 0x000000050d027224 */ /* 0x000fca00078e0202 */
[----:B------:R-:W-:-:S13]  /*02e0*/  ISETP.GT.U32.AND P1, PT, R13, R2, PT ;  /* 0x000000020d00720c */ /* 0x000fda0003f24070 */
[----:B------:R-:W-:Y:S01]  /*02f0*/  @!P1 IMAD.IADD R2, R2, 0x1, -R13 ;  /* 0x0000000102029824 */ /* 0x000fe200078e0a0d */
[----:B------:R-:W-:Y:S02]  /*0300*/  @!P1 IADD3 R17, PT, PT, R17, 0x1, RZ ;  /* 0x0000000111119810 */ /* 0x000fe40007ffe0ff */
[----:B------:R-:W-:Y:S02]  /*0310*/  ISETP.NE.AND P1, PT, R0, RZ, PT ;  /* 0x000000ff0000720c */ /* 0x000fe40003f25270 */
[----:B------:R-:W-:Y:S02]  /*0320*/  ISETP.GE.U32.AND P0, PT, R2, R13, PT ;  /* 0x0000000d0200720c */ /* 0x000fe40003f06070 */
[----:B------:R-:W-:-:S04]  /*0330*/  LOP3.LUT R2, R3, R0, RZ, 0x3c, !PT ;  /* 0x0000000003027212 */ /* 0x000fc800078e3cff */
[----:B------:R-:W-:-:S07]  /*0340*/  ISETP.GE.AND P2, PT, R2, RZ, PT ;  /* 0x000000ff0200720c */ /* 0x000fce0003f46270 */
[----:B------:R-:W-:-:S06]  /*0350*/  @P0 VIADD R17, R17, 0x1 ;  /* 0x0000000111110836 */ /* 0x000fcc0000000000 */
[----:B------:R-:W-:Y:S01]  /*0360*/  @!P2 IMAD.MOV R17, RZ, RZ, -R17 ;  /* 0x000000ffff11a224 */ /* 0x000fe200078e0a11 */
[----:B------:R-:W-:-:S04]  /*0370*/  @!P1 LOP3.LUT R17, RZ, R0, RZ, 0x33, !PT ;  /* 0x00000000ff119212 */ /* 0x000fc800078e33ff */
[----:B-1----:R-:W-:-:S13]  /*0380*/  ISETP.GE.AND P0, PT, R17, UR4, PT ;  /* 0x0000000411007c0c */ /* 0x002fda000bf06270 */
[----:B------:R-:W-:Y:S05]  /*0390*/  @P0 EXIT ;  /* 0x000000000000094d */ /* 0x000fea0003800000 */
[----:B------:R-:W0:Y:S01]  /*03a0*/  LDC.64 R8, c[0x0][0x398] ;  /* 0x0000e600ff087b82 */ /* 0x000e220000000a00 */
[C---:B------:R-:W-:Y:S01]  /*03b0*/  IADD3 R2, PT, PT, -R17.reuse, RZ, RZ ;  /* 0x000000ff11027210 */ /* 0x040fe20007ffe1ff */
[----:B------:R-:W1:Y:S04]  /*03c0*/  LDCU.64 UR8, c[0x0][0x358] ;  /* 0x00006b00ff0877ac */ /* 0x000e680008000a00 */
[----:B------:R-:W-:Y:S01]  /*03d0*/  IMAD R2, R0, R2, R3 ;  /* 0x0000000200027224 */ /* 0x000fe200078e0203 */
[----:B------:R-:W2:Y:S03]  /*03e0*/  LDCU UR4, c[0x0][0x3b0] ;  /* 0x00007600ff0477ac */ /* 0x000ea60008000800 */
[----:B------:R-:W-:-:S04]  /*03f0*/  IMAD R5, R17, R0, R2 ;  /* 0x0000000011057224 */ /* 0x000fc800078e0202 */
[----:B0-----:R-:W-:-:S05]  /*0400*/  IMAD.WIDE R8, R5, 0x4, R8 ;  /* 0x0000000405087825 */ /* 0x001fca00078e0208 */
[----:B-1----:R-:W2:Y:S02]  /*0410*/  LDG.E.CONSTANT R11, desc[UR8][R8.64] ;  /* 0x00000008080b7981 */ /* 0x002ea4000c1e9900 */
[----:B--2---:R-:W-:-:S13]  /*0420*/  ISETP.GE.U32.AND P0, PT, R11, UR4, PT ;  /* 0x000000040b007c0c */ /* 0x004fda000bf06070 */
[----:B------:R-:W-:Y:S05]  /*0430*/  @P0 EXIT ;  /* 0x000000000000094d */ /* 0x000fea0003800000 */
[----:B------:R-:W0:Y:S01]  /*0440*/  LDC R10, c[0x0][0x3c0] ;  /* 0x0000f000ff0a7b82 */ /* 0x000e220000000800 */
[----:B------:R-:W-:Y:S01]  /*0450*/  IADD3 R3, PT, PT, -R3, RZ, RZ ;  /* 0x000000ff03037210 */ /* 0x000fe20007ffe1ff */
[----:B------:R-:W1:Y:S01]  /*0460*/  LDCU.U8 UR4, c[0x0][0x3c8] ;  /* 0x00007900ff0477ac */ /* 0x000e620008000000 */
[----:B------:R-:W-:Y:S01]  /*0470*/  SHF.R.S32.HI R19, RZ, 0x1f, R7 ;  /* 0x0000001fff137819 */ /* 0x000fe20000011407 */
[----:B------:R-:W-:Y:S01]  /*0480*/  HFMA2 R20, -RZ, RZ, 0, 0 ;  /* 0x00000000ff147431 */ /* 0x000fe200000001ff */
[----:B------:R-:W-:Y:S01]  /*0490*/  LOP3.LUT R12, R12, 0x1f, RZ, 0xc0, !PT ;  /* 0x0000001f0c0c7812 */ /* 0x000fe200078ec0ff */
[C---:B------:R-:W-:Y:S01]  /*04a0*/  IMAD R4, R7.reuse, R3, R4 ;  /* 0x0000000307047224 */ /* 0x040fe200078e0204 */
[----:B------:R-:W2:Y:S01]  /*04b0*/  LDCU UR6, c[0x0][0x3b8] ;  /* 0x00007700ff0677ac */ /* 0x000ea20008000800 */
[----:B------:R-:W3:Y:S01]  /*04c0*/  LDCU.64 UR12, c[0x0][0x380] ;  /* 0x00007000ff0c77ac */ /* 0x000ee20008000a00 */
[----:B------:R-:W4:Y:S01]  /*04d0*/  LDCU.64 UR10, c[0x0][0x390] ;  /* 0x00007200ff0a77ac */ /* 0x000f220008000a00 */
[----:B-1----:R-:W-:Y:S01]  /*04e0*/  UPRMT UR4, UR4, 0x8880, URZ ;  /* 0x0000888004047896 */ /* 0x002fe200080000ff */
[----:B0-----:R-:W-:Y:S01]  /*04f0*/  IABS R5, R10 ;  /* 0x0000000a00057213 */ /* 0x001fe20000000000 */
[----:B--2---:R-:W-:Y:S01]  /*0500*/  USHF.R.S32.HI UR5, URZ, 0x1f, UR6 ;  /* 0x0000001fff057899 */ /* 0x004fe20008011406 */
[----:B------:R-:W-:Y:S01]  /*0510*/  IADD3 R13, PT, PT, R7, -0x1, R10 ;  /* 0xffffffff070d7810 */ /* 0x000fe20007ffe00a */
[----:B------:R-:W-:Y:S01]  /*0520*/  UISETP.GE.AND UP0, UPT, UR6, 0x80, UPT ;  /* 0x000000800600788c */ /* 0x000fe2000bf06270 */
[----:B------:R-:W0:Y:S01]  /*0530*/  I2F.RP R6, R5 ;  /* 0x0000000500067306 */ /* 0x000e220000209400 */
[----:B------:R-:W-:-:S05]  /*0540*/  ISETP.NE.AND P2, PT, RZ, UR4, PT ;  /* 0x00000004ff007c0c */ /* 0x000fca000bf45270 */
[----:B------:R-:W1:Y:S02]  /*0550*/  LDCU UR4, c[0x0][0x3bc] ;  /* 0x00007780ff0477ac */ /* 0x000e640008000800 */
[----:B0-----:R-:W0:Y:S02]  /*0560*/  MUFU.RCP R6, R6 ;  /* 0x0000000600067308 */ /* 0x001e240000001000 */
[----:B0-----:R-:W-:Y:S01]  /*0570*/  VIADD R8, R6, 0xffffffe ;  /* 0x0ffffffe06087836 */ /* 0x001fe20000000000 */
[----:B------:R-:W-:Y:S02]  /*0580*/  IABS R6, R13 ;  /* 0x0000000d00067213 */ /* 0x000fe40000000000 */
[----:B------:R-:W-:-:S03]  /*0590*/  LOP3.LUT R13, R13, R10, RZ, 0x3c, !PT ;  /* 0x0000000a0d0d7212 */ /* 0x000fc600078e3cff */
[----:B------:R0:W2:Y:S01]  /*05a0*/  F2I.FTZ.U32.TRUNC.NTZ R9, R8 ;  /* 0x0000000800097305 */ /* 0x0000a2000021f000 */
[----:B------:R-:W-:Y:S02]  /*05b0*/  ISETP.GE.AND P4, PT, R13, RZ, PT ;  /* 0x000000ff0d00720c */ /* 0x000fe40003f86270 */
[----:B------:R-:W-:Y:S01]  /*05c0*/  LOP3.LUT R13, RZ, R10, RZ, 0x33, !PT ;  /* 0x0000000aff0d7212 */ /* 0x000fe200078e33ff */
[----:B0-----:R-:W-:Y:S02]  /*05d0*/  IMAD.MOV.U32 R8, RZ, RZ, RZ ;  /* 0x000000ffff087224 */ /* 0x001fe400078e00ff */
[----:B--2---:R-:W-:-:S04]  /*05e0*/  IMAD.MOV R14, RZ, RZ, -R9 ;  /* 0x000000ffff0e7224 */ /* 0x004fc800078e0a09 */
[----:B------:R-:W-:-:S04]  /*05f0*/  IMAD R15, R14, R5, RZ ;  /* 0x000000050e0f7224 */ /* 0x000fc800078e02ff */
[----:B------:R-:W-:Y:S01]  /*0600*/  IMAD.HI.U32 R9, R9, R15, R8 ;  /* 0x0000000f09097227 */ /* 0x000fe200078e0008 */
[----:B------:R-:W-:-:S05]  /*0610*/  IABS R8, R4 ;  /* 0x0000000400087213 */ /* 0x000fca0000000000 */
[----:B------:R-:W-:-:S04]  /*0620*/  IMAD.HI.U32 R16, R9, R6, RZ ;  /* 0x0000000609107227 */ /* 0x000fc800078e00ff */
[----:B------:R-:W-:Y:S02]  /*0630*/  IMAD.MOV R3, RZ, RZ, -R16 ;  /* 0x000000ffff037224 */ /* 0x000fe400078e0a10 */
[----:B------:R-:W-:-:S04]  /*0640*/  IMAD.HI.U32 R18, R9, R8, RZ ;  /* 0x0000000809127227 */ /* 0x000fc800078e00ff */
[----:B------:R-:W-:Y:S01]  /*0650*/  IMAD R6, R5, R3, R6 ;  /* 0x0000000305067224 */ /* 0x000fe200078e0206 */
[----:B------:R-:W-:-:S04]  /*0660*/  IADD3 R3, PT, PT, -R18, RZ, RZ ;  /* 0x000000ff12037210 */ /* 0x000fc80007ffe1ff */
[C---:B------:R-:W-:Y:S01]  /*0670*/  ISETP.GT.U32.AND P3, PT, R5.reuse, R6, PT ;  /* 0x000000060500720c */ /* 0x040fe20003f64070 */
[----:B------:R-:W-:Y:S01]  /*0680*/  IMAD R8, R5, R3, R8 ;  /* 0x0000000305087224 */ /* 0x000fe200078e0208 */
[----:B------:R-:W-:-:S04]  /*0690*/  @P2 SHF.R.S32.HI R3, RZ, 0x1f, R2 ;  /* 0x0000001fff032819 */ /* 0x000fc80000011402 */
[----:B------:R-:W-:Y:S01]  /*06a0*/  ISETP.GT.U32.AND P0, PT, R5, R8, PT ;  /* 0x000000080500720c */ /* 0x000fe20003f04070 */
[----:B------:R-:W-:Y:S01]  /*06b0*/  @P2 IMAD.WIDE R14, R17, R0, R2 ;  /* 0x00000000110e2225 */ /* 0x000fe200078e0202 */
[----:B------:R-:W-:Y:S02]  /*06c0*/  @!P2 SHF.R.S32.HI R15, RZ, 0x1f, R17 ;  /* 0x0000001fff0fa819 */ /* 0x000fe40000011411 */
[----:B------:R-:W-:Y:S02]  /*06d0*/  @!P2 MOV R14, R17 ;  /* 0x00000011000ea202 */ /* 0x000fe40000000f00 */
[----:B------:R-:W-:Y:S01]  /*06e0*/  LOP3.LUT R0, R4, R10, RZ, 0x3c, !PT ;  /* 0x0000000a04007212 */ /* 0x000fe200078e3cff */
[--C-:B------:R-:W-:Y:S02]  /*06f0*/  @!P3 IMAD.IADD R6, R6, 0x1, -R5.reuse ;  /* 0x000000010606b824 */ /* 0x100fe400078e0a05 */
[----:B------:R-:W-:Y:S01]  /*0700*/  @!P3 VIADD R16, R16, 0x1 ;  /* 0x000000011010b836 */ /* 0x000fe20000000000 */
[----:B------:R-:W-:Y:S01]  /*0710*/  ISETP.GE.AND P5, PT, R0, RZ, PT ;  /* 0x000000ff0000720c */ /* 0x000fe20003fa6270 */
[----:B------:R-:W-:Y:S01]  /*0720*/  IMAD R15, R15, UR6, RZ ;  /* 0x000000060f0f7c24 */ /* 0x000fe2000f8e02ff */
[----:B------:R-:W-:Y:S01]  /*0730*/  ISETP.GE.U32.AND P1, PT, R6, R5, PT ;  /* 0x000000050600720c */ /* 0x000fe20003f26070 */
[----:B------:R-:W-:-:S02]  /*0740*/  @!P0 IMAD.IADD R8, R8, 0x1, -R5 ;  /* 0x0000000108088824 */ /* 0x000fc400078e0a05 */
[----:B------:R-:W-:Y:S02]  /*0750*/  @!P0 VIADD R18, R18, 0x1 ;  /* 0x0000000112128836 */ /* 0x000fe40000000000 */
[----:B------:R-:W-:Y:S01]  /*0760*/  IMAD R21, R14, UR5, R15 ;  /* 0x000000050e157c24 */ /* 0x000fe2000f8e020f */
[----:B------:R-:W-:Y:S01]  /*0770*/  ISETP.GE.U32.AND P2, PT, R8, R5, PT ;  /* 0x000000050800720c */ /* 0x000fe20003f46070 */
[----:B------:R-:W-:Y:S02]  /*0780*/  IMAD.MOV.U32 R5, RZ, RZ, RZ ;  /* 0x000000ffff057224 */ /* 0x000fe400078e00ff */
[----:B------:R-:W-:-:S04]  /*0790*/  IMAD.WIDE.U32 R14, R14, UR6, RZ ;  /* 0x000000060e0e7c25 */ /* 0x000fc8000f8e00ff */
[----:B------:R-:W-:Y:S01]  /*07a0*/  @P1 IADD3 R16, PT, PT, R16, 0x1, RZ ;  /* 0x0000000110101810 */ /* 0x000fe20007ffe0ff */
[C---:B------:R-:W-:Y:S01]  /*07b0*/  IMAD.WIDE.U32 R8, R11.reuse, R7, R4 ;  /* 0x000000070b087225 */ /* 0x040fe200078e0004 */
[----:B------:R-:W-:Y:S01]  /*07c0*/  ISETP.NE.AND P1, PT, R10, RZ, PT ;  /* 0x000000ff0a00720c */ /* 0x000fe20003f25270 */
[----:B------:R-:W0:Y:S02]  /*07d0*/  LDC.64 R6, c[0x0][0x388] ;  /* 0x0000e200ff067b82 */ /* 0x000e240000000a00 */
[----:B------:R-:W-:Y:S01]  /*07e0*/  @!P4 IMAD.MOV R16, RZ, RZ, -R16 ;  /* 0x000000ffff10c224 */ /* 0x000fe200078e0a10 */
[----:B------:R-:W-:Y:S01]  /*07f0*/  @P2 IADD3 R18, PT, PT, R18, 0x1, RZ ;  /* 0x0000000112122810 */ /* 0x000fe20007ffe0ff */
[----:B------:R-:W-:Y:S02]  /*0800*/  IMAD R9, R11, R19, R9 ;  /* 0x000000130b097224 */ /* 0x000fe400078e0209 */
[----:B------:R-:W-:Y:S01]  /*0810*/  IMAD.IADD R19, R15, 0x1, R21 ;  /* 0x000000010f137824 */ /* 0x000fe200078e0215 */
[----:B------:R-:W-:Y:S01]  /*0820*/  SEL R16, R13, R16, !P1 ;  /* 0x000000100d107207 */ /* 0x000fe20004800000 */
[----:B------:R-:W-:-:S02]  /*0830*/  IMAD.MOV.U32 R0, RZ, RZ, R18 ;  /* 0x000000ffff007224 */ /* 0x000fc400078e0012 */
[C---:B------:R-:W-:Y:S01]  /*0840*/  IMAD.SHL.U32 R18, R14.reuse, 0x2, RZ ;  /* 0x000000020e127824 */ /* 0x040fe200078e00ff */
[----:B------:R-:W-:Y:S01]  /*0850*/  SHF.L.U64.HI R19, R14, 0x1, R19 ;  /* 0x000000010e137819 */ /* 0x000fe20000010213 */
[----:B-1----:R-:W-:Y:S01]  /*0860*/  IMAD R16, R16, UR4, RZ ;  /* 0x0000000410107c24 */ /* 0x002fe2000f8e02ff */
[----:B------:R-:W-:Y:S01]  /*0870*/  @!P5 IADD3 R0, PT, PT, -R0, RZ, RZ ;  /* 0x000000ff0000d210 */ /* 0x000fe20007ffe1ff */
[----:B------:R-:W-:Y:S01]  /*0880*/  IMAD R9, R9, UR6, RZ ;  /* 0x0000000609097c24 */ /* 0x000fe2000f8e02ff */
[----:B------:R-:W-:Y:S01]  /*0890*/  USHF.R.S32.HI UR4, URZ, 0x1f, UR6 ;  /* 0x0000001fff047899 */ /* 0x000fe20008011406 */
[-C--:B------:R-:W-:Y:S01]  /*08a0*/  IMAD.WIDE.U32 R14, R16, R11.reuse, RZ ;  /* 0x0000000b100e7225 */ /* 0x080fe200078e00ff */
[----:B------:R-:W-:Y:S02]  /*08b0*/  SHF.R.S32.HI R10, RZ, 0x1f, R16 ;  /* 0x0000001fff0a7819 */ /* 0x000fe40000011410 */
[----:B------:R-:W-:Y:S01]  /*08c0*/  SEL R0, R13, R0, !P1 ;  /* 0x000000000d007207 */ /* 0x000fe20004800000 */
[----:B------:R-:W-:Y:S01]  /*08d0*/  IMAD R13, R8, UR5, R9 ;  /* 0x00000005080d7c24 */ /* 0x000fe2000f8e0209 */
[----:B------:R-:W-:Y:S01]  /*08e0*/  ULEA.HI UR4, UR4, UR6, URZ, 0x7 ;  /* 0x0000000604047291 */ /* 0x000fe2000f8f38ff */
[----:B------:R-:W-:Y:S01]  /*08f0*/  IMAD R21, R10, R11, RZ ;  /* 0x0000000b0a157224 */ /* 0x000fe200078e02ff */
[----:B----4-:R-:W-:Y:S01]  /*0900*/  LEA R10, P0, R14, UR10, 0x2 ;  /* 0x0000000a0e0a7c11 */ /* 0x010fe2000f8010ff */
[----:B0-----:R-:W-:Y:S01]  /*0910*/  IMAD.WIDE.U32 R6, R8, UR6, R6 ;  /* 0x0000000608067c25 */ /* 0x001fe2000f8e0006 */
[----:B---3--:R-:W-:Y:S01]  /*0920*/  IADD3 R8, P1, PT, R18, UR12, RZ ;  /* 0x0000000c12087c10 */ /* 0x008fe2000ff3e0ff */
[----:B------:R-:W-:-:S02]  /*0930*/  ULOP3.LUT UR4, UR4, 0xffffff80, URZ, 0xc0, !UPT ;  /* 0xffffff8004047892 */ /* 0x000fc4000f8ec0ff */
[----:B------:R-:W-:Y:S01]  /*0940*/  IMAD.IADD R11, R15, 0x1, R21 ;  /* 0x000000010f0b7824 */ /* 0x000fe200078e0215 */
[----:B------:R-:W-:Y:S01]  /*0950*/  IADD3.X R9, PT, PT, R19, UR13, RZ, P1, !PT ;  /* 0x0000000d13097c10 */ /* 0x000fe20008ffe4ff */
[----:B------:R-:W-:-:S03]  /*0960*/  IMAD.IADD R16, R7, 0x1, R13 ;  /* 0x0000000107107824 */ /* 0x000fc600078e020d */
[----:B------:R-:W-:Y:S01]  /*0970*/  LEA.HI.X R11, R14, UR11, R11, 0x2, P0 ;  /* 0x0000000b0e0b7c11 */ /* 0x000fe200080f140b */
[----:B------:R-:W-:Y:S06]  /*0980*/  BRA.U !UP0, `(.L_x_0) ;  /* 0x0000001108d87547 */ /* 0x000fec000b800000 */
[----:B------:R-:W-:Y:S01]  /*0990*/  UISETP.LT.AND UP0, UPT, UR4, 0x80, UPT ;  /* 0x000000800400788c */ /* 0x000fe2000bf01270 */
[----:B------:R-:W-:-:S03]  /*09a0*/  IMAD.MOV.U32 R20, RZ, RZ, RZ ;  /* 0x000000ffff147224 */ /* 0x000fc600078e00ff */
[----:B------:R-:W-:Y:S02]  /*09b0*/  USEL UR4, UR4, 0x80, !UP0 ;  /* 0x0000008004047887 */ /* 0x000fe4000c000000 */
[----:B------:R-:W-:Y:S02]  /*09c0*/  UISETP.GE.U32.AND UP0, UPT, UR6, 0x200, UPT ;  /* 0x000002000600788c */ /* 0x000fe4000bf06070 */
[----:B------:R-:W-:-:S04]  /*09d0*/  UIADD3 UR4, UPT, UPT, UR4, -0x1, URZ ;  /* 0xffffffff04047890 */ /* 0x000fc8000fffe0ff */
[----:B------:R-:W-:-:S03]  /*09e0*/  ULEA.HI UR5, UR4, 0x1, URZ, 0x19 ;  /* 0x0000000104057891 */ /* 0x000fc6000f8fc8ff */
[----:B------:R-:W-:Y:S01]  /*09f0*/  UMOV UR4, URZ ;  /* 0x000000ff00047c82 */ /* 0x000fe20008000000 */
[----:B------:R-:W-:Y:S08]  /*0a00*/  BRA.U !UP0, `(.L_x_1) ;  /* 0x0000000d08747547 */ /* 0x000ff0000b800000 */
[----:B------:R-:W0:Y:S01]  /*0a10*/  LDC R13, c[0x0][0x3c4] ;  /* 0x0000f100ff0d7b82 */ /* 0x000e220000000800 */
[----:B------:R-:W-:Y:S01]  /*0a20*/  IMAD.MOV.U32 R26, RZ, RZ, RZ ;  /* 0x000000ffff1a7224 */ /* 0x000fe200078e00ff */
[----:B------:R-:W-:Y:S01]  /*0a30*/  ULOP3.LUT UR5, UR5, 0x3fffffc, URZ, 0xc0, !UPT ;  /* 0x03fffffc05057892 */ /* 0x000fe2000f8ec0ff */
[----:B------:R-:W-:Y:S01]  /*0a40*/  SHF.L.U32 R21, R12, 0x2, RZ ;  /* 0x000000020c157819 */ /* 0x000fe200000006ff */
[----:B------:R-:W-:Y:S01]  /*0a50*/  IMAD.MOV.U32 R20, RZ, RZ, RZ ;  /* 0x000000ffff147224 */ /* 0x000fe200078e00ff */
[----:B------:R-:W1:Y:S01]  /*0a60*/  LDCU UR6, c[0x0][0x3bc] ;  /* 0x00007780ff0677ac */ /* 0x000e620008000800 */
[----:B------:R-:W-:Y:S01]  /*0a70*/  UIADD3 UR5, UPT, UPT, -UR5, URZ, URZ ;  /* 0x000000ff05057290 */ /* 0x000fe2000fffe1ff */
[----:B------:R-:W-:Y:S01]  /*0a80*/  UMOV UR4, 0x100 ;  /* 0x0000010000047882 */ /* 0x000fe20000000000 */
[----:B0-----:R-:W-:-:S04]  /*0a90*/  IABS R25, R13 ;  /* 0x0000000d00197213 */ /* 0x001fc80000000000 */
[----:B------:R-:W0:Y:S08]  /*0aa0*/  I2F.RP R13, R25 ;  /* 0x00000019000d7306 */ /* 0x000e300000209400 */
[----:B0-----:R-:W0:Y:S02]  /*0ab0*/  MUFU.RCP R13, R13 ;  /* 0x0000000d000d7308 */ /* 0x001e240000001000 */
[----:B0-----:R-:W-:-:S06]  /*0ac0*/  IADD3 R27, PT, PT, R13, 0xffffffe, RZ ;  /* 0x0ffffffe0d1b7810 */ /* 0x001fcc0007ffe0ff */
[----:B------:R-:W0:Y:S02]  /*0ad0*/  F2I.FTZ.U32.TRUNC.NTZ R27, R27 ;  /* 0x0000001b001b7305 */ /* 0x000e24000021f000 */
[----:B0-----:R-:W-:-:S04]  /*0ae0*/  IMAD.MOV R14, RZ, RZ, -R27 ;  /* 0x000000ffff0e7224 */ /* 0x001fc800078e0a1b */
[----:B------:R-:W-:-:S04]  /*0af0*/  IMAD R15, R14, R25, RZ ;  /* 0x000000190e0f7224 */ /* 0x000fc800078e02ff */
[----:B-1----:R-:W-:-:S07]  /*0b00*/  IMAD.HI.U32 R26, R27, R15, R26 ;  /* 0x0000000f1b1a7227 */ /* 0x002fce00078e001a */
.L_x_2:
[C---:B------:R-:W-:Y:S01]  /*0b10*/  IADD3 R12, P0, PT, R21.reuse, R6, RZ ;  /* 0x00000006150c7210 */ /* 0x040fe20007f1e0ff */
[----:B------:R-:W-:Y:S01]  /*0b20*/  IMAD.WIDE.U32 R14, R21, 0x2, R8 ;  /* 0x00000002150e7825 */ /* 0x000fe200078e0008 */
[----:B------:R-:W0:Y:S03]  /*0b30*/  LDC R22, c[0x0][0x3c4] ;  /* 0x0000f100ff167b82 */ /* 0x000e260000000800 */
[----:B------:R-:W-:Y:S01]  /*0b40*/  IMAD.X R13, RZ, RZ, R16, P0 ;  /* 0x000000ffff0d7224 */ /* 0x000fe200000e0610 */
[----:B------:R-:W2:Y:S04]  /*0b50*/  LDG.E.CONSTANT R24, desc[UR8][R14.64] ;  /* 0x000000080e187981 */ /* 0x000ea8000c1e9900 */
[----:B------:R-:W3:Y:S01]  /*0b60*/  LDG.E.CONSTANT R27, desc[UR8][R12.64] ;  /* 0x000000080c1b7981 */ /* 0x000ee2000c1e9900 */
[----:B------:R-:W-:-:S05]  /*0b70*/  IABS R28, R21 ;  /* 0x00000015001c7213 */ /* 0x000fca0000000000 */
[----:B------:R-:W-:-:S05]  /*0b80*/  IMAD.HI.U32 R26, R26, R28, RZ ;  /* 0x0000001c1a1a7227 */ /* 0x000fca00078e00ff */
[----:B------:R-:W-:Y:S02]  /*0b90*/  IADD3 R29, PT, PT, -R26, RZ, RZ ;  /* 0x000000ff1a1d7210 */ /* 0x000fe40007ffe1ff */
[----:B0-----:R-:W-:-:S05]  /*0ba0*/  IABS R23, R22 ;  /* 0x0000001600177213 */ /* 0x001fca0000000000 */
[----:B------:R-:W-:-:S05]  /*0bb0*/  IMAD R28, R23, R29, R28 ;  /* 0x0000001d171c7224 */ /* 0x000fca00078e021c */
[----:B------:R-:W-:-:S13]  /*0bc0*/  ISETP.GT.U32.AND P1, PT, R25, R28, PT ;  /* 0x0000001c1900720c */ /* 0x000fda0003f24070 */
[----:B------:R-:W-:-:S05]  /*0bd0*/  @!P1 IMAD.IADD R28, R28, 0x1, -R23 ;  /* 0x000000011c1c9824 */ /* 0x000fca00078e0a17 */
[----:B------:R-:W-:Y:S02]  /*0be0*/  ISETP.GE.U32.AND P0, PT, R28, R25, PT ;  /* 0x000000191c00720c */ /* 0x000fe40003f06070 */
[----:B---3--:R-:W-:-:S04]  /*0bf0*/  LOP3.LUT R25, R27, 0xffff, RZ, 0xc0, !PT ;  /* 0x0000ffff1b197812 */ /* 0x008fc800078ec0ff */
[--C-:B------:R-:W-:Y:S02]  /*0c00*/  SHF.R.U32.HI R28, RZ, 0x8, R25.reuse ;  /* 0x00000008ff1c7819 */ /* 0x100fe40000011619 */
[----:B--2---:R-:W-:Y:S02]  /*0c10*/  PRMT R25, R24, 0x7632, R25 ;  /* 0x0000763218197816 */ /* 0x004fe40000000019 */
[----:B------:R-:W-:-:S03]  /*0c20*/  F2FP.F16.E4M3.UNPACK_B R28, R28 ;  /* 0x0000001cff1c723e */ /* 0x000fc600020006ff */
[----:B------:R-:W-:Y:S02]  /*0c30*/  IMAD.U32 R25, R25, 0x10000, RZ ;  /* 0x0001000019197824 */ /* 0x000fe400078e00ff */
[----:B------:R-:W-:-:S05]  /*0c40*/  HADD2.F32 R28, -RZ, R28.H0_H0 ;  /* 0x2000001cff1c7230 */ /* 0x000fca0000004100 */
[----:B------:R-:W-:Y:S01]  /*0c50*/  FMUL R30, R25, R28 ;  /* 0x0000001c191e7220 */ /* 0x000fe20000400000 */
[----:B------:R-:W-:-:S04]  /*0c60*/  LOP3.LUT R28, R27, 0xff, RZ, 0xc0, !PT ;  /* 0x000000ff1b1c7812 */ /* 0x000fc800078ec0ff */
[----:B------:R-:W-:Y:S02]  /*0c70*/  F2FP.F16.E4M3.UNPACK_B R29, R28 ;  /* 0x0000001cff1d723e */ /* 0x000fe400020006ff */
[----:B------:R-:W2:Y:S01]  /*0c80*/  LDG.E.CONSTANT R28, desc[UR8][R14.64+0x4] ;  /* 0x000004080e1c7981 */ /* 0x000ea2000c1e9900 */
[--C-:B------:R-:W-:Y:S02]  /*0c90*/  SHF.R.U32.HI R25, RZ, 0x18, R27.reuse ;  /* 0x00000018ff197819 */ /* 0x100fe4000001161b */
[----:B------:R-:W-:-:S04]  /*0ca0*/  PRMT R27, R27, 0x7632, R27 ;  /* 0x000076321b1b7816 */ /* 0x000fc8000000001b */
[----:B------:R-:W-:Y:S01]  /*0cb0*/  LOP3.LUT R27, R27, 0xff, RZ, 0xc0, !PT ;  /* 0x000000ff1b1b7812 */ /* 0x000fe200078ec0ff */
[----:B------:R-:W-:Y:S01]  /*0cc0*/  HADD2.F32 R29, -RZ, R29.H0_H0 ;  /* 0x2000001dff1d7230 */ /* 0x000fe20000004100 */
[----:B------:R-:W-:Y:S02]  /*0cd0*/  SHF.L.U32 R31, R24, 0x10, RZ ;  /* 0x00000010181f7819 */ /* 0x000fe400000006ff */
[----:B------:R-:W-:-:S03]  /*0ce0*/  F2FP.F16.E4M3.UNPACK_B R27, R27 ;  /* 0x0000001bff1b723e */ /* 0x000fc600020006ff */
[----:B------:R-:W-:Y:S02]  /*0cf0*/  FFMA R29, R31, R29, R30 ;  /* 0x0000001d1f1d7223 */ /* 0x000fe4000000001e */
[----:B------:R-:W-:Y:S01]  /*0d00*/  HADD2.F32 R24, -RZ, R27.H0_H0 ;  /* 0x2000001bff187230 */ /* 0x000fe20000004100 */
[----:B------:R-:W3:Y:S01]  /*0d10*/  LDG.E.CONSTANT R31, desc[UR8][R14.64+0x100] ;  /* 0x000100080e1f7981 */ /* 0x000ee2000c1e9900 */
[----:B------:R-:W-:-:S05]  /*0d20*/  @!P1 VIADD R26, R26, 0x1 ;  /* 0x000000011a1a9836 */ /* 0x000fca0000000000 */
[----:B------:R-:W-:Y:S02]  /*0d30*/  @P0 IADD3 R26, PT, PT, R26, 0x1, RZ ;  /* 0x000000011a1a0810 */ /* 0x000fe40007ffe0ff */
[----:B------:R-:W-:Y:S01]  /*0d40*/  ISETP.NE.AND P0, PT, R22, RZ, PT ;  /* 0x000000ff1600720c */ /* 0x000fe20003f05270 */
[----:B--2---:R-:W-:-:S04]  /*0d50*/  IMAD.U32 R30, R28, 0x10000, RZ ;  /* 0x000100001c1e7824 */ /* 0x004fc800078e00ff */
[----:B------:R-:W-:Y:S01]  /*0d60*/  FFMA R29, R30, R24, R29 ;  /* 0x000000181e1d7223 */ /* 0x000fe2000000001d */
[-C--:B------:R-:W-:Y:S01]  /*0d70*/  LOP3.LUT R24, R21, R22.reuse, RZ, 0x3c, !PT ;  /* 0x0000001615187212 */ /* 0x080fe200078e3cff */
[----:B------:R-:W2:Y:S03]  /*0d80*/  LDG.E.CONSTANT R30, desc[UR8][R12.64+0x80] ;  /* 0x000080080c1e7981 */ /* 0x000ea6000c1e9900 */
[----:B------:R-:W-:Y:S02]  /*0d90*/  ISETP.GE.AND P2, PT, R24, RZ, PT ;  /* 0x000000ff1800720c */ /* 0x000fe40003f46270 */
[----:B------:R-:W-:-:S11]  /*0da0*/  LOP3.LUT R24, RZ, R22, RZ, 0x33, !PT ;  /* 0x00000016ff187212 */ /* 0x000fd600078e33ff */
[----:B------:R-:W-:-:S05]  /*0db0*/  @!P2 IMAD.MOV R26, RZ, RZ, -R26 ;  /* 0x000000ffff1aa224 */ /* 0x000fca00078e0a1a */
[----:B------:R-:W-:-:S05]  /*0dc0*/  SEL R27, R24, R26, !P0 ;  /* 0x0000001a181b7207 */ /* 0x000fca0004000000 */
[----:B------:R-:W-:-:S04]  /*0dd0*/  IMAD R27, R0, UR6, R27 ;  /* 0x00000006001b7c24 */ /* 0x000fc8000f8e021b */
[----:B------:R-:W-:-:S06]  /*0de0*/  IMAD.WIDE R26, R27, 0x4, R10 ;  /* 0x000000041b1a7825 */ /* 0x000fcc00078e020a */
[----:B------:R3:W4:Y:S01]  /*0df0*/  LDG.E.CONSTANT R27, desc[UR8][R26.64] ;  /* 0x000000081a1b7981 */ /* 0x000722000c1e9900 */
[----:B------:R-:W-:Y:S02]  /*0e00*/  F2FP.F16.E4M3.UNPACK_B R25, R25 ;  /* 0x00000019ff19723e */ /* 0x000fe400020006ff */
[----:B------:R-:W-:-:S03]  /*0e10*/  PRMT R28, R28, 0x7632, R28 ;  /* 0x000076321c1c7816 */ /* 0x000fc6000000001c */
[----:B------:R-:W-:Y:S02]  /*0e20*/  HADD2.F32 R32, -RZ, R25.H0_H0 ;  /* 0x20000019ff207230 */ /* 0x000fe40000004100 */
[----:B------:R-:W-:-:S04]  /*0e30*/  IMAD.U32 R28, R28, 0x10000, RZ ;  /* 0x000100001c1c7824 */ /* 0x000fc800078e00ff */
[----:B------:R-:W-:Y:S01]  /*0e40*/  FFMA R29, R28, R32, R29 ;  /* 0x000000201c1d7223 */ /* 0x000fe2000000001d */
[C---:B---3--:R-:W-:Y:S01]  /*0e50*/  PRMT R26, R31.reuse, 0x7632, R26 ;  /* 0x000076321f1a7816 */ /* 0x048fe2000000001a */
[----:B------:R-:W-:Y:S01]  /*0e60*/  IMAD.U32 R31, R31, 0x10000, RZ ;  /* 0x000100001f1f7824 */ /* 0x000fe200078e00ff */
[----:B--2---:R-:W-:-:S04]  /*0e70*/  LOP3.LUT R25, R30, 0xffff, RZ, 0xc0, !PT ;  /* 0x0000ffff1e197812 */ /* 0x004fc800078ec0ff */
[----:B------:R-:W-:Y:S02]  /*0e80*/  SHF.R.U32.HI R28, RZ, 0x8, R25 ;  /* 0x00000008ff1c7819 */ /* 0x000fe40000011619 */
[----:B------:R0:W2:Y:S02]  /*0e90*/  LDG.E.CONSTANT R25, desc[UR8][R14.64+0x104] ;  /* 0x000104080e197981 */ /* 0x0000a4000c1e9900 */
[----:B0-----:R-:W-:Y:S02]  /*0ea0*/  F2FP.F16.E4M3.UNPACK_B R15, R28 ;  /* 0x0000001cff0f723e */ /* 0x001fe400020006ff */
[C---:B------:R-:W-:Y:S01]  /*0eb0*/  PRMT R14, R30.reuse, 0x7632, R14 ;  /* 0x000076321e0e7816 */ /* 0x040fe2000000000e */
[----:B------:R-:W3:Y:S04]  /*0ec0*/  LDG.E.CONSTANT R28, desc[UR8][R12.64+0x100] ;  /* 0x000100080c1c7981 */ /* 0x000ee8000c1e9900 */
[----:B------:R-:W5:Y:S01]  /*0ed0*/  LDG.E.CONSTANT R12, desc[UR8][R12.64+0x180] ;  /* 0x000180080c0c7981 */ /* 0x000f62000c1e9900 */
[----:B----4-:R-:W-:Y:S01]  /*0ee0*/  FFMA R20, R27, R29, R20 ;  /* 0x0000001d1b147223 */ /* 0x010fe20000000014 */
[----:B------:R-:W-:-:S02]  /*0ef0*/  LOP3.LUT R27, R30, 0xff, RZ, 0xc0, !PT ;  /* 0x000000ff1e1b7812 */ /* 0x000fc400078ec0ff */
[----:B------:R-:W-:Y:S01]  /*0f00*/  SHF.L.U32 R29, R26, 0x10, RZ ;  /* 0x000000101a1d7819 */ /* 0x000fe200000006ff */
[----:B------:R-:W-:Y:S01]  /*0f10*/  HADD2.F32 R26, -RZ, R15.H0_H0 ;  /* 0x2000000fff1a7230 */ /* 0x000fe20000004100 */
[----:B------:R-:W-:-:S04]  /*0f20*/  F2FP.F16.E4M3.UNPACK_B R27, R27 ;  /* 0x0000001bff1b723e */ /* 0x000fc800020006ff */
[----:B------:R-:W-:Y:S01]  /*0f30*/  FMUL R26, R29, R26 ;  /* 0x0000001a1d1a7220 */ /* 0x000fe20000400000 */
[----:B------:R-:W-:-:S05]  /*0f40*/  HADD2.F32 R27, -RZ, R27.H0_H0 ;  /* 0x2000001bff1b7230 */ /* 0x000fca0000004100 */
[----:B------:R-:W-:Y:S01]  /*0f50*/  FFMA R27, R31, R27, R26 ;  /* 0x0000001b1f1b7223 */ /* 0x000fe2000000001a */
[----:B------:R-:W-:Y:S01]  /*0f60*/  LOP3.LUT R26, R14, 0xff, RZ, 0xc0, !PT ;  /* 0x000000ff0e1a7812 */ /* 0x000fe200078ec0ff */
[----:B------:R-:W-:-:S05]  /*0f70*/  IMAD.WIDE.U32 R14, R21, 0x2, R8 ;  /* 0x00000002150e7825 */ /* 0x000fca00078e0008 */
[----:B------:R-:W4:Y:S01]  /*0f80*/  LDG.E.CONSTANT R29, desc[UR8][R14.64+0x200] ;  /* 0x000200080e1d7981 */ /* 0x000f22000c1e9900 */
[----:B------:R-:W-:-:S03]  /*0f90*/  F2FP.F16.E4M3.UNPACK_B R31, R26 ;  /* 0x0000001aff1f723e */ /* 0x000fc600020006ff */
[----:B------:R0:W5:Y:S01]  /*0fa0*/  LDG.E.CONSTANT R26, desc[UR8][R14.64+0x204] ;  /* 0x000204080e1a7981 */ /* 0x000162000c1e9900 */
[----:B------:R-:W-:-:S04]  /*0fb0*/  SHF.R.U32.HI R30, RZ, 0x18, R30 ;  /* 0x00000018ff1e7819 */ /* 0x000fc8000001161e */
[----:B0-----:R-:W-:-:S05]  /*0fc0*/  F2FP.F16.E4M3.UNPACK_B R15, R30 ;  /* 0x0000001eff0f723e */ /* 0x001fca00020006ff */
[----:B------:R-:W-:Y:S02]  /*0fd0*/  HADD2.F32 R30, -RZ, R15.H0_H0 ;  /* 0x2000000fff1e7230 */ /* 0x000fe40000004100 */
[----:B------:R-:W-:Y:S01]  /*0fe0*/  HADD2.F32 R32, -RZ, R31.H0_H0 ;  /* 0x2000001fff207230 */ /* 0x000fe20000004100 */
[----:B---3--:R-:W-:-:S04]  /*0ff0*/  LOP3.LUT R14, R28, 0xffff, RZ, 0xc0, !PT ;  /* 0x0000ffff1c0e7812 */ /* 0x008fc800078ec0ff */
[----:B------:R-:W-:-:S04]  /*1000*/  SHF.R.U32.HI R15, RZ, 0x8, R14 ;  /* 0x00000008ff0f7819 */ /* 0x000fc8000001160e */
[----:B------:R-:W-:-:S05]  /*1010*/  F2FP.F16.E4M3.UNPACK_B R15, R15 ;  /* 0x0000000fff0f723e */ /* 0x000fca00020006ff */
[----:B------:R-:W-:Y:S02]  /*1020*/  HADD2.F32 R15, -RZ, R15.H0_H0 ;  /* 0x2000000fff0f7230 */ /* 0x000fe40000004100 */
[C---:B--2---:R-:W-:Y:S01]  /*1030*/  IMAD.U32 R34, R25.reuse, 0x10000, RZ ;  /* 0x0001000019227824 */ /* 0x044fe200078e00ff */
[----:B------:R-:W-:-:S03]  /*1040*/  PRMT R25, R25, 0x7632, R25 ;  /* 0x0000763219197816 */ /* 0x000fc60000000019 */
[----:B------:R-:W-:Y:S01]  /*1050*/  FFMA R27, R34, R32, R27 ;  /* 0x00000020221b7223 */ /* 0x000fe2000000001b */
[----:B------:R-:W-:Y:S02]  /*1060*/  SHF.L.U32 R32, R25, 0x10, RZ ;  /* 0x0000001019207819 */ /* 0x000fe400000006ff */
[----:B----4-:R-:W-:-:S05]  /*1070*/  PRMT R14, R29, 0x7632, R14 ;  /* 0x000076321d0e7816 */ /* 0x010fca000000000e */
[----:B------:R-:W-:-:S04]  /*1080*/  IMAD.U32 R14, R14, 0x10000, RZ ;  /* 0x000100000e0e7824 */ /* 0x000fc800078e00ff */
[----:B------:R-:W-:Y:S01]  /*1090*/  FMUL R15, R14, R15 ;  /* 0x0000000f0e0f7220 */ /* 0x000fe20000400000 */
[----:B------:R-:W-:-:S04]  /*10a0*/  LOP3.LUT R14, R28, 0xff, RZ, 0xc0, !PT ;  /* 0x000000ff1c0e7812 */ /* 0x000fc800078ec0ff */
[----:B------:R-:W-:Y:S01]  /*10b0*/  F2FP.F16.E4M3.UNPACK_B R14, R14 ;  /* 0x0000000eff0e723e */ /* 0x000fe200020006ff */
[----:B------:R-:W-:Y:S01]  /*10c0*/  FFMA R27, R32, R30, R27 ;  /* 0x0000001e201b7223 */ /* 0x000fe2000000001b */
[----:B------:R-:W-:-:S03]  /*10d0*/  IMAD.U32 R30, R29, 0x10000, RZ ;  /* 0x000100001d1e7824 */ /* 0x000fc600078e00ff */
[----:B------:R-:W-:-:S05]  /*10e0*/  HADD2.F32 R14, -RZ, R14.H0_H0 ;  /* 0x2000000eff0e7230 */ /* 0x000fca0000004100 */
[----:B------:R-:W-:Y:S01]  /*10f0*/  FFMA R15, R30, R14, R15 ;  /* 0x0000000e1e0f7223 */ /* 0x000fe2000000000f */
[----:B------:R-:W-:-:S04]  /*1100*/  PRMT R14, R28, 0x7632, R14 ;  /* 0x000076321c0e7816 */ /* 0x000fc8000000000e */
[----:B------:R-:W-:-:S04]  /*1110*/  LOP3.LUT R14, R14, 0xff, RZ, 0xc0, !PT ;  /* 0x000000ff0e0e7812 */ /* 0x000fc800078ec0ff */
[----:B------:R-:W-:Y:S02]  /*1120*/  F2FP.F16.E4M3.UNPACK_B R14, R14 ;  /* 0x0000000eff0e723e */ /* 0x000fe400020006ff */
[----:B-----5:R-:W-:-:S03]  /*1130*/  SHF.L.U32 R30, R26, 0x10, RZ ;  /* 0x000000101a1e7819 */ /* 0x020fc600000006ff */
[----:B------:R-:W-:-:S05]  /*1140*/  HADD2.F32 R14, -RZ, R14.H0_H0 ;  /* 0x2000000eff0e7230 */ /* 0x000fca0000004100 */
[----:B------:R-:W-:Y:S01]  /*1150*/  FFMA R30, R30, R14, R15 ;  /* 0x0000000e1e1e7223 */ /* 0x000fe2000000000f */
[----:B------:R-:W-:-:S05]  /*1160*/  IMAD.WIDE.U32 R14, R21, 0x2, R8 ;  /* 0x00000002150e7825 */ /* 0x000fca00078e0008 */
[----:B------:R-:W2:Y:S04]  /*1170*/  LDG.E.CONSTANT R29, desc[UR8][R14.64+0x300] ;  /* 0x000300080e1d7981 */ /* 0x000ea8000c1e9900 */
[----:B------:R0:W3:Y:S01]  /*1180*/  LDG.E.CONSTANT R25, desc[UR8][R14.64+0x304] ;  /* 0x000304080e197981 */ /* 0x0000e2000c1e9900 */
[----:B------:R-:W-:Y:S02]  /*1190*/  SHF.R.U32.HI R28, RZ, 0x18, R28 ;  /* 0x00000018ff1c7819 */ /* 0x000fe4000001161c */
[----:B------:R-:W-:Y:S02]  /*11a0*/  PRMT R26, R26, 0x7632, R26 ;  /* 0x000076321a1a7816 */ /* 0x000fe4000000001a */
[----:B------:R-:W-:-:S05]  /*11b0*/  F2FP.F16.E4M3.UNPACK_B R13, R28 ;  /* 0x0000001cff0d723e */ /* 0x000fca00020006ff */
[----:B------:R-:W-:Y:S02]  /*11c0*/  HADD2.F32 R31, -RZ, R13.H0_H0 ;  /* 0x2000000dff1f7230 */ /* 0x000fe40000004100 */
[----:B------:R-:W-:-:S04]  /*11d0*/  IMAD.U32 R13, R26, 0x10000, RZ ;  /* 0x000100001a0d7824 */ /* 0x000fc800078e00ff */
[----:B------:R-:W-:Y:S01]  /*11e0*/  FFMA R28, R13, R31, R30 ;  /* 0x0000001f0d1c7223 */ /* 0x000fe2000000001e */
[----:B------:R-:W-:Y:S01]  /*11f0*/  LOP3.LUT R13, R12, 0xffff, RZ, 0xc0, !PT ;  /* 0x0000ffff0c0d7812 */ /* 0x000fe200078ec0ff */
[----:B------:R-:W1:Y:S03]  /*1200*/  I2F.RP R26, R23 ;  /* 0x00000017001a7306 */ /* 0x000e660000209400 */
[----:B------:R-:W-:-:S04]  /*1210*/  SHF.R.U32.HI R13, RZ, 0x8, R13 ;  /* 0x00000008ff0d7819 */ /* 0x000fc8000001160d */
[----:B0-----:R-:W-:-:S05]  /*1220*/  F2FP.F16.E4M3.UNPACK_B R15, R13 ;  /* 0x0000000dff0f723e */ /* 0x001fca00020006ff */
[----:B------:R-:W-:Y:S01]  /*1230*/  HADD2.F32 R15, -RZ, R15.H0_H0 ;  /* 0x2000000fff0f7230 */ /* 0x000fe20000004100 */
[----:B-1----:R-:W0:Y:S02]  /*1240*/  MUFU.RCP R26, R26 ;  /* 0x0000001a001a7308 */ /* 0x002e240000001000 */
[----:B0-----:R-:W-:Y:S01]  /*1250*/  VIADD R30, R26, 0xffffffe ;  /* 0x0ffffffe1a1e7836 */ /* 0x001fe20000000000 */
[----:B--2---:R-:W-:-:S05]  /*1260*/  PRMT R13, R29, 0x7632, R13 ;  /* 0x000076321d0d7816 */ /* 0x004fca000000000d */
[----:B------:R-:W-:Y:S01]  /*1270*/  IMAD.U32 R14, R13, 0x10000, RZ ;  /* 0x000100000d0e7824 */ /* 0x000fe200078e00ff */
[----:B------:R-:W-:-:S04]  /*1280*/  LOP3.LUT R13, R12, 0xff, RZ, 0xc0, !PT ;  /* 0x000000ff0c0d7812 */ /* 0x000fc800078ec0ff */
[----:B------:R-:W-:Y:S01]  /*1290*/  F2FP.F16.E4M3.UNPACK_B R13, R13 ;  /* 0x0000000dff0d723e */ /* 0x000fe200020006ff */
[----:B------:R-:W-:Y:S01]  /*12a0*/  FMUL R14, R14, R15 ;  /* 0x0000000f0e0e7220 */ /* 0x000fe20000400000 */
[----:B------:R-:W-:-:S03]  /*12b0*/  SHF.L.U32 R29, R29, 0x10, RZ ;  /* 0x000000101d1d7819 */ /* 0x000fc600000006ff */
[----:B------:R-:W-:-:S05]  /*12c0*/  HADD2.F32 R13, -RZ, R13.H0_H0 ;  /* 0x2000000dff0d7230 */ /* 0x000fca0000004100 */
[----:B------:R-:W-:Y:S01]  /*12d0*/  FFMA R14, R29, R13, R14 ;  /* 0x0000000d1d0e7223 */ /* 0x000fe2000000000e */
[----:B------:R-:W-:-:S04]  /*12e0*/  PRMT R13, R12, 0x7632, R13 ;  /* 0x000076320c0d7816 */ /* 0x000fc8000000000d */
[----:B------:R-:W-:-:S04]  /*12f0*/  LOP3.LUT R13, R13, 0xff, RZ, 0xc0, !PT ;  /* 0x000000ff0d0d7812 */ /* 0x000fc800078ec0ff */
[----:B------:R-:W-:Y:S02]  /*1300*/  F2FP.F16.E4M3.UNPACK_B R15, R13 ;  /* 0x0000000dff0f723e */ /* 0x000fe400020006ff */
[----:B------:R-:W0:Y:S01]  /*1310*/  F2I.FTZ.U32.TRUNC.NTZ R13, R30 ;  /* 0x0000001e000d7305 */ /* 0x000e22000021f000 */
[----:B------:R-:W-:Y:S01]  /*1320*/  SHF.R.U32.HI R12, RZ, 0x18, R12 ;  /* 0x00000018ff0c7819 */ /* 0x000fe2000001160c */
[C---:B---3--:R-:W-:Y:S02]  /*1330*/  IMAD.U32 R29, R25.reuse, 0x10000, RZ ;  /* 0x00010000191d7824 */ /* 0x048fe400078e00ff */
[----:B------:R-:W-:Y:S01]  /*1340*/  HADD2.F32 R15, -RZ, R15.H0_H0 ;  /* 0x2000000fff0f7230 */ /* 0x000fe20000004100 */
[----:B------:R-:W-:Y:S02]  /*1350*/  F2FP.F16.E4M3.UNPACK_B R12, R12 ;  /* 0x0000000cff0c723e */ /* 0x000fe400020006ff */
[----:B------:R-:W-:Y:S02]  /*1360*/  PRMT R25, R25, 0x7632, R25 ;  /* 0x0000763219197816 */ /* 0x000fe40000000019 */
[----:B------:R-:W-:Y:S01]  /*1370*/  FFMA R14, R29, R15, R14 ;  /* 0x0000000f1d0e7223 */ /* 0x000fe2000000000e */
[----:B------:R-:W-:Y:S01]  /*1380*/  HADD2.F32 R29, -RZ, R12.H0_H0 ;  /* 0x2000000cff1d7230 */ /* 0x000fe20000004100 */
[----:B0-----:R-:W-:Y:S01]  /*1390*/  IADD3 R26, PT, PT, RZ, -R13, RZ ;  /* 0x8000000dff1a7210 */ /* 0x001fe20007ffe0ff */
[----:B------:R-:W-:-:S04]  /*13a0*/  IMAD.MOV.U32 R12, RZ, RZ, RZ ;  /* 0x000000ffff0c7224 */ /* 0x000fc800078e00ff */
[----:B------:R-:W-:Y:S02]  /*13b0*/  IMAD R15, R26, R23, RZ ;  /* 0x000000171a0f7224 */ /* 0x000fe400078e02ff */
[----:B------:R-:W-:Y:S02]  /*13c0*/  IMAD.U32 R25, R25, 0x10000, RZ ;  /* 0x0001000019197824 */ /* 0x000fe400078e00ff */
[----:B------:R-:W-:Y:S01]  /*13d0*/  IMAD.HI.U32 R26, R13, R15, R12 ;  /* 0x0000000f0d1a7227 */ /* 0x000fe200078e000c */
[----:B------:R-:W-:-:S03]  /*13e0*/  IADD3 R13, PT, PT, R21, 0x80, RZ ;  /* 0x00000080150d7810 */ /* 0x000fc60007ffe0ff */
[----:B------:R-:W-:Y:S01]  /*13f0*/  FFMA R29, R25, R29, R14 ;  /* 0x0000001d191d7223 */ /* 0x000fe2000000000e */
[----:B------:R-:W-:-:S05]  /*1400*/  IABS R14, R13 ;  /* 0x0000000d000e7213 */ /* 0x000fca0000000000 */
[----:B------:R-:W-:-:S04]  /*1410*/  IMAD.HI.U32 R12, R26, R14, RZ ;  /* 0x0000000e1a0c7227 */ /* 0x000fc800078e00ff */
[----:B------:R-:W-:Y:S02]  /*1420*/  IMAD.MOV R15, RZ, RZ, -R12 ;  /* 0x000000ffff0f7224 */ /* 0x000fe400078e0a0c */
[----:B------:R-:W-:Y:S02]  /*1430*/  IMAD.MOV.U32 R25, RZ, RZ, R23 ;  /* 0x000000ffff197224 */ /* 0x000fe400078e0017 */
[----:B------:R-:W-:-:S05]  /*1440*/  IMAD R14, R23, R15, R14 ;  /* 0x0000000f170e7224 */ /* 0x000fca00078e020e */
[----:B------:R-:W-:Y:S02]  /*1450*/  ISETP.GT.U32.AND P5, PT, R25, R14, PT ;  /* 0x0000000e1900720c */ /* 0x000fe40003fa4070 */
[----:B------:R-:W-:-:S04]  /*1460*/  LOP3.LUT R13, R13, R22, RZ, 0x3c, !PT ;  /* 0x000000160d0d7212 */ /* 0x000fc800078e3cff */
[----:B------:R-:W-:Y:S01]  /*1470*/  ISETP.GE.AND P1, PT, R13, RZ, PT ;  /* 0x000000ff0d00720c */ /* 0x000fe20003f26270 */
[----:B------:R-:W-:-:S06]  /*1480*/  VIADD R13, R21, 0x100 ;  /* 0x00000100150d7836 */ /* 0x000fcc0000000000 */
[----:B------:R-:W-:-:S04]  /*1490*/  @!P5 IADD3 R14, PT, PT, R14, -R23, RZ ;  /* 0x800000170e0ed210 */ /* 0x000fc80007ffe0ff */
[----:B------:R-:W-:Y:S02]  /*14a0*/  ISETP.GE.U32.AND P6, PT, R14, R25, PT ;  /* 0x000000190e00720c */ /* 0x000fe40003fc6070 */
[----:B------:R-:W-:Y:S02]  /*14b0*/  IABS R14, R13 ;  /* 0x0000000d000e7213 */ /* 0x000fe40000000000 */
[----:B------:R-:W-:-:S04]  /*14c0*/  LOP3.LUT R13, R13, R22, RZ, 0x3c, !PT ;  /* 0x000000160d0d7212 */ /* 0x000fc800078e3cff */
[----:B------:R-:W-:Y:S01]  /*14d0*/  ISETP.GE.AND P2, PT, R13, RZ, PT ;  /* 0x000000ff0d00720c */ /* 0x000fe20003f46270 */
[----:B------:R-:W-:-:S04]  /*14e0*/  IMAD.HI.U32 R13, R26, R14, RZ ;  /* 0x0000000e1a0d7227 */ /* 0x000fc800078e00ff */
[----:B------:R-:W-:-:S04]  /*14f0*/  IMAD.MOV R15, RZ, RZ, -R13 ;  /* 0x000000ffff0f7224 */ /* 0x000fc800078e0a0d */
[----:B------:R-:W-:-:S05]  /*1500*/  IMAD R14, R23, R15, R14 ;  /* 0x0000000f170e7224 */ /* 0x000fca00078e020e */
[----:B------:R-:W-:Y:S01]  /*1510*/  ISETP.GT.U32.AND P3, PT, R25, R14, PT ;  /* 0x0000000e1900720c */ /* 0x000fe20003f64070 */
[----:B------:R-:W-:-:S12]  /*1520*/  VIADD R15, R21, 0x180 ;  /* 0x00000180150f7836 */ /* 0x000fd80000000000 */
[----:B------:R-:W-:-:S04]  /*1530*/  @!P3 IADD3 R14, PT, PT, R14, -R23, RZ ;  /* 0x800000170e0eb210 */ /* 0x000fc80007ffe0ff */
[----:B------:R-:W-:Y:S02]  /*1540*/  ISETP.GE.U32.AND P4, PT, R14, R25, PT ;  /* 0x000000190e00720c */ /* 0x000fe40003f86070 */
[----:B------:R-:W-:Y:S02]  /*1550*/  IABS R14, R15 ;  /* 0x0000000f000e7213 */ /* 0x000fe40000000000 */
[----:B------:R-:W-:-:S03]  /*1560*/  LOP3.LUT R15, R15, R22, RZ, 0x3c, !PT ;  /* 0x000000160f0f7212 */ /* 0x000fc600078e3cff */
[----:B------:R-:W-:Y:S01]  /*1570*/  IMAD.MOV.U32 R22, RZ, RZ, R14 ;  /* 0x000000ffff167224 */ /* 0x000fe200078e000e */
[----:B------:R-:W-:-:S03]  /*1580*/  @!P5 IADD3 R12, PT, PT, R12, 0x1, RZ ;  /* 0x000000010c0cd810 */ /* 0x000fc60007ffe0ff */
[----:B------:R-:W-:Y:S01]  /*1590*/  IMAD.HI.U32 R14, R26, R22, RZ ;  /* 0x000000161a0e7227 */ /* 0x000fe200078e00ff */
[----:B------:R-:W-:-:S03]  /*15a0*/  ISETP.GE.AND P5, PT, R15, RZ, PT ;  /* 0x000000ff0f00720c */ /* 0x000fc60003fa6270 */
[----:B------:R-:W-:-:S04]  /*15b0*/  IMAD.MOV R15, RZ, RZ, -R14 ;  /* 0x000000ffff0f7224 */ /* 0x000fc800078e0a0e */
[----:B------:R-:W-:Y:S02]  /*15c0*/  IMAD R22, R23, R15, R22 ;  /* 0x0000000f17167224 */ /* 0x000fe400078e0216 */
[----:B------:R-:W-:-:S03]  /*15d0*/  @P6 VIADD R12, R12, 0x1 ;  /* 0x000000010c0c6836 */ /* 0x000fc60000000000 */
[----:B------:R-:W-:Y:S01]  /*15e0*/  ISETP.GT.U32.AND P6, PT, R25, R22, PT ;  /* 0x000000161900720c */ /* 0x000fe20003fc4070 */
[----:B------:R-:W-:-:S05]  /*15f0*/  @!P3 VIADD R13, R13, 0x1 ;  /* 0x000000010d0db836 */ /* 0x000fca0000000000 */
[----:B------:R-:W-:-:S07]  /*1600*/  @P4 IADD3 R13, PT, PT, R13, 0x1, RZ ;  /* 0x000000010d0d4810 */ /* 0x000fce0007ffe0ff */
[----:B------:R-:W-:-:S04]  /*1610*/  @!P6 IADD3 R22, PT, PT, R22, -R23, RZ ;  /* 0x800000171616e210 */ /* 0x000fc80007ffe0ff */
[----:B------:R-:W-:Y:S01]  /*1620*/  ISETP.GE.U32.AND P3, PT, R22, R25, PT ;  /* 0x000000191600720c */ /* 0x000fe20003f66070 */
[----:B------:R-:W-:Y:S01]  /*1630*/  IMAD.MOV.U32 R15, RZ, RZ, R13 ;  /* 0x000000ffff0f7224 */ /* 0x000fe200078e000d */
[----:B------:R-:W-:Y:S01]  /*1640*/  @!P1 IADD3 R12, PT, PT, -R12, RZ, RZ ;  /* 0x000000ff0c0c9210 */ /* 0x000fe20007ffe1ff */
[----:B------:R-:W-:Y:S02]  /*1650*/  @!P6 VIADD R14, R14, 0x1 ;  /* 0x000000010e0ee836 */ /* 0x000fe40000000000 */
[----:B------:R-:W-:Y:S01]  /*1660*/  @!P2 IMAD.MOV R15, RZ, RZ, -R15 ;  /* 0x000000ffff0fa224 */ /* 0x000fe200078e0a0f */
[----:B------:R-:W-:-:S07]  /*1670*/  SEL R13, R24, R12, !P0 ;  /* 0x0000000c180d7207 */ /* 0x000fce0004000000 */
[----:B------:R-:W-:Y:S01]  /*1680*/  @P3 VIADD R14, R14, 0x1 ;  /* 0x000000010e0e3836 */ /* 0x000fe20000000000 */
[----:B------:R-:W-:Y:S01]  /*1690*/  SEL R15, R24, R15, !P0 ;  /* 0x0000000f180f7207 */ /* 0x000fe20004000000 */
[C---:B------:R-:W-:Y:S02]  /*16a0*/  IMAD R13, R0.reuse, UR6, R13 ;  /* 0x00000006000d7c24 */ /* 0x040fe4000f8e020d */
[----:B------:R-:W-:Y:S02]  /*16b0*/  @!P5 IMAD.MOV R14, RZ, RZ, -R14 ;  /* 0x000000ffff0ed224 */ /* 0x000fe400078e0a0e */
[----:B------:R-:W-:-:S03]  /*16c0*/  IMAD R23, R0, UR6, R15 ;  /* 0x0000000600177c24 */ /* 0x000fc6000f8e020f */
[----:B------:R-:W-:Y:S01]  /*16d0*/  SEL R31, R24, R14, !P0 ;  /* 0x0000000e181f7207 */ /* 0x000fe20004000000 */
[----:B------:R-:W-:-:S04]  /*16e0*/  IMAD.WIDE R14, R13, 0x4, R10 ;  /* 0x000000040d0e7825 */ /* 0x000fc800078e020a */
[----:B------:R-:W-:Y:S02]  /*16f0*/  IMAD R31, R0, UR6, R31 ;  /* 0x00000006001f7c24 */ /* 0x000fe4000f8e021f */
[--C-:B------:R-:W-:Y:S01]  /*1700*/  IMAD.WIDE R12, R23, 0x4, R10.reuse ;  /* 0x00000004170c7825 */ /* 0x100fe200078e020a */
[----:B------:R-:W2:Y:S03]  /*1710*/  LDG.E.CONSTANT R15, desc[UR8][R14.64] ;  /* 0x000000080e0f7981 */ /* 0x000ea6000c1e9900 */
[----:B------:R-:W-:Y:S02]  /*1720*/  IMAD.WIDE R22, R31, 0x4, R10 ;  /* 0x000000041f167825 */ /* 0x000fe400078e020a */
[----:B------:R-:W3:Y:S04]  /*1730*/  LDG.E.CONSTANT R13, desc[UR8][R12.64] ;  /* 0x000000080c0d7981 */ /* 0x000ee8000c1e9900 */
[----:B------:R-:W4:Y:S01]  /*1740*/  LDG.E.CONSTANT R22, desc[UR8][R22.64] ;  /* 0x0000000816167981 */ /* 0x000f22000c1e9900 */
[----:B------:R-:W-:-:S04]  /*1750*/  UIADD3 UR5, UPT, UPT, UR5, 0x4, URZ ;  /* 0x0000000405057890 */ /* 0x000fc8000fffe0ff */
[----:B------:R-:W-:Y:S01]  /*1760*/  UISETP.NE.AND UP0, UPT, UR5, URZ, UPT ;  /* 0x000000ff0500728c */ /* 0x000fe2000bf05270 */
[----:B------:R-:W-:Y:S01]  /*1770*/  IADD3 R21, PT, PT, R21, 0x200, RZ ;  /* 0x0000020015157810 */ /* 0x000fe20007ffe0ff */
[----:B------:R-:W-:Y:S01]  /*1780*/  UIADD3 UR4, UPT, UPT, UR4, 0x200, URZ ;  /* 0x0000020004047890 */ /* 0x000fe2000fffe0ff */
[----:B--2---:R-:W-:-:S04]  /*1790*/  FFMA R20, R15, R27, R20 ;  /* 0x0000001b0f147223 */ /* 0x004fc80000000014 */
[----:B---3--:R-:W-:-:S04]  /*17a0*/  FFMA R27, R13, R28, R20 ;  /* 0x0000001c0d1b7223 */ /* 0x008fc80000000014 */
[----:B----4-:R-:W-:Y:S01]  /*17b0*/  FFMA R20, R22, R29, R27 ;  /* 0x0000001d16147223 */ /* 0x010fe2000000001b */
[----:B------:R-:W-:Y:S06]  /*17c0*/  BRA.U UP0, `(.L_x_2) ;  /* 0xfffffff100d07547 */ /* 0x000fec000b83ffff */
[----:B------:R-:W-:-:S12]  /*17d0*/  UIADD3 UR4, UPT, UPT, UR4, -0x100, URZ ;  /* 0xffffff0004047890 */ /* 0x000fd8000fffe0ff */
.L_x_1:
[----:B------:R-:W0:Y:S02]  /*17e0*/  LDCU UR5, c[0x0][0x3b8] ;  /* 0x00007700ff0577ac */ /* 0x000e240008000800 */
[----:B0-----:R-:W-:-:S04]  /*17f0*/  USHF.R.S32.HI UR6, URZ, 0x1f, UR5 ;  /* 0x0000001fff067899 */ /* 0x001fc80008011405 */
[----:B------:R-:W-:-:S04]  /*1800*/  ULEA.HI UR6, UR6, UR5, URZ, 0x7 ;  /* 0x0000000506067291 */ /* 0x000fc8000f8f38ff */
[----:B------:R-:W-:-:S04]  /*1810*/  ULOP3.LUT UR6, UR6, 0xffffff80, URZ, 0xc0, !UPT ;  /* 0xffffff8006067892 */ /* 0x000fc8000f8ec0ff */
[----:B------:R-:W-:-:S04]  /*1820*/  UISETP.LT.AND UP0, UPT, UR6, 0x80, UPT ;  /* 0x000000800600788c */ /* 0x000fc8000bf01270 */
[----:B------:R-:W-:-:S04]  /*1830*/  USEL UR6, UR6, 0x80, !UP0 ;  /* 0x0000008006067887 */ /* 0x000fc8000c000000 */
[----:B------:R-:W-:-:S04]  /*1840*/  UIADD3 UR6, UPT, UPT, UR6, -0x1, URZ ;  /* 0xffffffff06067890 */ /* 0x000fc8000fffe0ff */
[----:B------:R-:W-:-:S04]  /*1850*/  ULEA.HI UR6, UR6, 0x1, URZ, 0x19 ;  /* 0x0000000106067891 */ /* 0x000fc8000f8fc8ff */
[----:B------:R-:W-:-:S04]  /*1860*/  ULOP3.LUT UR6, UR6, 0x3, URZ, 0xc0, !UPT ;  /* 0x0000000306067892 */ /* 0x000fc8000f8ec0ff */
[----:B------:R-:W-:-:S09]  /*1870*/  UISETP.NE.AND UP0, UPT, UR6, URZ, UPT ;  /* 0x000000ff0600728c */ /* 0x000fd2000bf05270 */
[----:B------:R-:W-:Y:S05]  /*1880*/  BRA.U !UP0, `(.L_x_0) ;  /* 0x0000000508187547 */ /* 0x000fea000b800000 */
[----:B------:R-:W0:Y:S01]  /*1890*/  LDC R21, c[0x0][0x3c4] ;  /* 0x0000f100ff157b82 */ /* 0x000e220000000800 */
[----:B------:R-:W1:Y:S01]  /*18a0*/  S2R R22, SR_TID.X ;  /* 0x0000000000167919 */ /* 0x000e620000002100 */
[----:B------:R-:W2:Y:S01]  /*18b0*/  LDCU UR7, c[0x0][0x3bc] ;  /* 0x00007780ff0777ac */ /* 0x000ea20008000800 */
[----:B------:R-:W-:Y:S01]  /*18c0*/  UIADD3 UR5, UPT, UPT, -UR6, URZ, URZ ;  /* 0x000000ff06057290 */ /* 0x000fe2000fffe1ff */
[-C--:B0-----:R-:W-:Y:S02]  /*18d0*/  IABS R14, R21.reuse ;  /* 0x00000015000e7213 */ /* 0x081fe40000000000 */
[----:B------:R-:W-:Y:S02]  /*18e0*/  ISETP.NE.AND P3, PT, R21, RZ, PT ;  /* 0x000000ff1500720c */ /* 0x000fe40003f65270 */
[----:B------:R-:W0:Y:S01]  /*18f0*/  I2F.RP R15, R14 ;  /* 0x0000000e000f7306 */ /* 0x000e220000209400 */
[----:B------:R-:W-:Y:S02]  /*1900*/  LOP3.LUT R21, RZ, R21, RZ, 0x33, !PT ;  /* 0x00000015ff157212 */ /* 0x000fe400078e33ff */
[----:B-1----:R-:W-:-:S05]  /*1910*/  LOP3.LUT R22, R22, 0x1f, RZ, 0xc0, !PT ;  /* 0x0000001f16167812 */ /* 0x002fca00078ec0ff */
[----:B0-----:R-:W0:Y:S02]  /*1920*/  MUFU.RCP R15, R15 ;  /* 0x0000000f000f7308 */ /* 0x001e240000001000 */
[----:B0-----:R-:W-:-:S06]  /*1930*/  VIADD R12, R15, 0xffffffe ;  /* 0x0ffffffe0f0c7836 */ /* 0x001fcc0000000000 */
[----:B------:R0:W1:Y:S02]  /*1940*/  F2I.FTZ.U32.TRUNC.NTZ R13, R12 ;  /* 0x0000000c000d7305 */ /* 0x000064000021f000 */
[----:B0-----:R-:W-:Y:S02]  /*1950*/  HFMA2 R12, -RZ, RZ, 0, 0 ;  /* 0x00000000ff0c7431 */ /* 0x001fe400000001ff */
[----:B-1----:R-:W-:-:S04]  /*1960*/  IMAD.MOV R23, RZ, RZ, -R13 ;  /* 0x000000ffff177224 */ /* 0x002fc800078e0a0d */
[----:B------:R-:W-:-:S04]  /*1970*/  IMAD R23, R23, R14, RZ ;  /* 0x0000000e17177224 */ /* 0x000fc800078e02ff */
[----:B------:R-:W-:Y:S01]  /*1980*/  IMAD.HI.U32 R15, R13, R23, R12 ;  /* 0x000000170d0f7227 */ /* 0x000fe200078e000c */
[----:B--2---:R-:W-:-:S07]  /*1990*/  LEA R23, R22, UR4, 0x2 ;  /* 0x0000000416177c11 */ /* 0x004fce000f8e10ff */
.L_x_3:
[----:B------:R-:W-:-:S05]  /*19a0*/  IADD3 R28, P0, PT, R23, R6, RZ ;  /* 0x00000006171c7210 */ /* 0x000fca0007f1e0ff */
[----:B------:R-:W-:Y:S02]  /*19b0*/  IMAD.X R29, RZ, RZ, R16, P0 ;  /* 0x000000ffff1d7224 */ /* 0x000fe400000e0610 */
[----:B------:R-:W-:-:S03]  /*19c0*/  IMAD.WIDE.U32 R26, R23, 0x2, R8 ;  /* 0x00000002171a7825 */ /* 0x000fc600078e0008 */
[----:B------:R0:W2:Y:S04]  /*19d0*/  LDG.E.CONSTANT R22, desc[UR8][R28.64] ;  /* 0x000000081c167981 */ /* 0x0000a8000c1e9900 */
[----:B------:R-:W3:Y:S04]  /*19e0*/  LDG.E.CONSTANT R13, desc[UR8][R26.64] ;  /* 0x000000081a0d7981 */ /* 0x000ee8000c1e9900 */
[----:B------:R1:W4:Y:S01]  /*19f0*/  LDG.E.CONSTANT R24, desc[UR8][R26.64+0x4] ;  /* 0x000004081a187981 */ /* 0x000322000c1e9900 */
[----:B0-----:R-:W-:Y:S02]  /*1a00*/  IABS R28, R23 ;  /* 0x00000017001c7213 */ /* 0x001fe40000000000 */
[----:B--2---:R-:W-:-:S04]  /*1a10*/  LOP3.LUT R12, R22, 0xffff, RZ, 0xc0, !PT ;  /* 0x0000ffff160c7812 */ /* 0x004fc800078ec0ff */
[--C-:B------:R-:W-:Y:S02]  /*1a20*/  SHF.R.U32.HI R25, RZ, 0x8, R12.reuse ;  /* 0x00000008ff197819 */ /* 0x100fe4000001160c */
[C---:B---3--:R-:W-:Y:S02]  /*1a30*/  PRMT R12, R13.reuse, 0x7632, R12 ;  /* 0x000076320d0c7816 */ /* 0x048fe4000000000c */
[----:B------:R-:W-:Y:S02]  /*1a40*/  F2FP.F16.E4M3.UNPACK_B R25, R25 ;  /* 0x00000019ff19723e */ /* 0x000fe400020006ff */
[----:B------:R-:W-:Y:S01]  /*1a50*/  SHF.L.U32 R29, R13, 0x10, RZ ;  /* 0x000000100d1d7819 */ /* 0x000fe200000006ff */
[----:B------:R-:W-:Y:S02]  /*1a60*/  IMAD.U32 R31, R12, 0x10000, RZ ;  /* 0x000100000c1f7824 */ /* 0x000fe400078e00ff */
[----:B------:R-:W-:Y:S01]  /*1a70*/  HADD2.F32 R30, -RZ, R25.H0_H0 ;  /* 0x20000019ff1e7230 */ /* 0x000fe20000004100 */
[C---:B------:R-:W-:Y:S01]  /*1a80*/  LOP3.LUT R25, R22.reuse, 0xff, RZ, 0xc0, !PT ;  /* 0x000000ff16197812 */ /* 0x040fe200078ec0ff */
[----:B------:R-:W0:Y:S03]  /*1a90*/  LDC R12, c[0x0][0x3c4] ;  /* 0x0000f100ff0c7b82 */ /* 0x000e260000000800 */
[----:B-1----:R-:W-:Y:S01]  /*1aa0*/  F2FP.F16.E4M3.UNPACK_B R27, R25 ;  /* 0x00000019ff1b723e */ /* 0x002fe200020006ff */
[----:B------:R-:W-:Y:S01]  /*1ab0*/  FMUL R30, R31, R30 ;  /* 0x0000001e1f1e7220 */ /* 0x000fe20000400000 */
[----:B------:R-:W-:-:S03]  /*1ac0*/  PRMT R25, R22, 0x7632, R25 ;  /* 0x0000763216197816 */ /* 0x000fc60000000019 */
[----:B------:R-:W-:Y:S01]  /*1ad0*/  HADD2.F32 R27, -RZ, R27.H0_H0 ;  /* 0x2000001bff1b7230 */ /* 0x000fe20000004100 */
[----:B------:R-:W-:-:S04]  /*1ae0*/  LOP3.LUT R25, R25, 0xff, RZ, 0xc0, !PT ;  /* 0x000000ff19197812 */ /* 0x000fc800078ec0ff */
[----:B------:R-:W-:Y:S01]  /*1af0*/  F2FP.F16.E4M3.UNPACK_B R13, R25 ;  /* 0x00000019ff0d723e */ /* 0x000fe200020006ff */
[----:B------:R-:W-:Y:S01]  /*1b00*/  FFMA R25, R29, R27, R30 ;  /* 0x0000001b1d197223 */ /* 0x000fe2000000001e */
[----:B----4-:R-:W-:-:S03]  /*1b10*/  IMAD.U32 R30, R24, 0x10000, RZ ;  /* 0x00010000181e7824 */ /* 0x010fc600078e00ff */
[----:B------:R-:W-:Y:S02]  /*1b20*/  HADD2.F32 R26, -RZ, R13.H0_H0 ;  /* 0x2000000dff1a7230 */ /* 0x000fe40000004100 */
[----:B------:R-:W-:-:S04]  /*1b30*/  IMAD.HI.U32 R13, R15, R28, RZ ;  /* 0x0000001c0f0d7227 */ /* 0x000fc800078e00ff */
[----:B------:R-:W-:Y:S01]  /*1b40*/  FFMA R25, R30, R26, R25 ;  /* 0x0000001a1e197223 */ /* 0x000fe20000000019 */
[-C--:B0-----:R-:W-:Y:S01]  /*1b50*/  IABS R26, R12.reuse ;  /* 0x0000000c001a7213 */ /* 0x081fe20000000000 */
[----:B------:R-:W-:Y:S01]  /*1b60*/  IMAD.MOV R27, RZ, RZ, -R13 ;  /* 0x000000ffff1b7224 */ /* 0x000fe200078e0a0d */
[----:B------:R-:W-:-:S03]  /*1b70*/  LOP3.LUT R12, R23, R12, RZ, 0x3c, !PT ;  /* 0x0000000c170c7212 */ /* 0x000fc600078e3cff */
[----:B------:R-:W-:Y:S01]  /*1b80*/  IMAD R27, R26, R27, R28 ;  /* 0x0000001b1a1b7224 */ /* 0x000fe200078e021c */
[----:B------:R-:W-:-:S04]  /*1b90*/  ISETP.GE.AND P2, PT, R12, RZ, PT ;  /* 0x000000ff0c00720c */ /* 0x000fc80003f46270 */
[----:B------:R-:W-:-:S13]  /*1ba0*/  ISETP.GT.U32.AND P1, PT, R14, R27, PT ;  /* 0x0000001b0e00720c */ /* 0x000fda0003f24070 */
[----:B------:R-:W-:Y:S01]  /*1bb0*/  @!P1 IADD3 R27, PT, PT, R27, -R26, RZ ;  /* 0x8000001a1b1b9210 */ /* 0x000fe20007ffe0ff */
[----:B------:R-:W-:-:S03]  /*1bc0*/  @!P1 VIADD R13, R13, 0x1 ;  /* 0x000000010d0d9836 */ /* 0x000fc60000000000 */
[----:B------:R-:W-:-:S13]  /*1bd0*/  ISETP.GE.U32.AND P0, PT, R27, R14, PT ;  /* 0x0000000e1b00720c */ /* 0x000fda0003f06070 */
[----:B------:R-:W-:-:S05]  /*1be0*/  @P0 VIADD R13, R13, 0x1 ;  /* 0x000000010d0d0836 */ /* 0x000fca0000000000 */
[----:B------:R-:W-:-:S04]  /*1bf0*/  @!P2 IADD3 R13, PT, PT, -R13, RZ, RZ ;  /* 0x000000ff0d0da210 */ /* 0x000fc80007ffe1ff */
[----:B------:R-:W-:-:S05]  /*1c00*/  SEL R13, R21, R13, !P3 ;  /* 0x0000000d150d7207 */ /* 0x000fca0005800000 */
[----:B------:R-:W-:-:S04]  /*1c10*/  IMAD R13, R0, UR7, R13 ;  /* 0x00000007000d7c24 */ /* 0x000fc8000f8e020d */
[----:B------:R-:W-:-:S06]  /*1c20*/  IMAD.WIDE R12, R13, 0x4, R10 ;  /* 0x000000040d0c7825 */ /* 0x000fcc00078e020a */
[----:B------:R-:W2:Y:S01]  /*1c30*/  LDG.E.CONSTANT R13, desc[UR8][R12.64] ;  /* 0x000000080c0d7981 */ /* 0x000ea2000c1e9900 */
[----:B------:R-:W-:Y:S01]  /*1c40*/  SHF.R.U32.HI R22, RZ, 0x18, R22 ;  /* 0x00000018ff167819 */ /* 0x000fe20000011616 */
[----:B------:R-:W-:Y:S01]  /*1c50*/  UIADD3 UR5, UPT, UPT, UR5, 0x1, URZ ;  /* 0x0000000105057890 */ /* 0x000fe2000fffe0ff */
[----:B------:R-:W-:Y:S01]  /*1c60*/  PRMT R24, R24, 0x7632, R24 ;  /* 0x0000763218187816 */ /* 0x000fe20000000018 */
[----:B------:R-:W-:Y:S01]  /*1c70*/  VIADD R23, R23, 0x80 ;  /* 0x0000008017177836 */ /* 0x000fe20000000000 */
[----:B------:R-:W-:Y:S01]  /*1c80*/  F2FP.F16.E4M3.UNPACK_B R22, R22 ;  /* 0x00000016ff16723e */ /* 0x000fe200020006ff */
[----:B------:R-:W-:Y:S02]  /*1c90*/  UISETP.NE.AND UP0, UPT, UR5, URZ, UPT ;  /* 0x000000ff0500728c */ /* 0x000fe4000bf05270 */
[----:B------:R-:W-:Y:S02]  /*1ca0*/  IMAD.U32 R24, R24, 0x10000, RZ ;  /* 0x0001000018187824 */ /* 0x000fe400078e00ff */
[----:B------:R-:W-:-:S05]  /*1cb0*/  HADD2.F32 R22, -RZ, R22.H0_H0 ;  /* 0x20000016ff167230 */ /* 0x000fca0000004100 */
[----:B------:R-:W-:-:S04]  /*1cc0*/  FFMA R22, R24, R22, R25 ;  /* 0x0000001618167223 */ /* 0x000fc80000000019 */
[----:B--2---:R-:W-:Y:S01]  /*1cd0*/  FFMA R20, R13, R22, R20 ;  /* 0x000000160d147223 */ /* 0x004fe20000000014 */
[----:B------:R-:W-:Y:S06]  /*1ce0*/  BRA.U UP0, `(.L_x_3) ;  /* 0xfffffffd002c7547 */ /* 0x000fec000b83ffff */
.L_x_0:
[----:B------:R-:W0:Y:S01]  /*1cf0*/  S2R R21, SR_TID.X ;  /* 0x0000000000157919 */ /* 0x000e220000002100 */
[----:B------:R-:W1:Y:S01]  /*1d00*/  LDCU UR4, c[0x0][0x3b8] ;  /* 0x00007700ff0477ac */ /* 0x000e620008000800 */
[----:B------:R-:W2:Y:S01]  /*1d10*/  LDC R12, c[0x0][0x3b8] ;  /* 0x0000ee00ff0c7b82 */ /* 0x000ea20000000800 */
[----:B------:R-:W-:Y:S01]  /*1d20*/  BSSY.RECONVERGENT B0, `(.L_x_4) ;  /* 0x00000c6000007945 */ /* 0x000fe20003800200 */
[----:B------:R-:W3:Y:S01]  /*1d30*/  LDCU UR10, c[0x0][0x3bc] ;  /* 0x00007780ff0a77ac */ /* 0x000ee20008000800 */
[----:B------:R-:W4:Y:S01]  /*1d40*/  LDCU UR11, c[0x0][0x3b8] ;  /* 0x00007700ff0b77ac */ /* 0x000f220008000800 */
[----:B-1----:R-:W-:-:S04]  /*1d50*/  USHF.R.S32.HI UR5, URZ, 0x1f, UR4 ;  /* 0x0000001fff057899 */ /* 0x002fc80008011404 */
[----:B------:R-:W-:Y:S01]  /*1d60*/  ULEA.HI UR5, UR5, UR4, URZ, 0x7 ;  /* 0x0000000405057291 */ /* 0x000fe2000f8f38ff */
[----:B------:R-:W1:Y:S03]  /*1d70*/  LDCU UR4, c[0x0][0x3bc] ;  /* 0x00007780ff0477ac */ /* 0x000e660008000800 */
[----:B------:R-:W-:Y:S01]  /*1d80*/  ULOP3.LUT UR5, UR5, 0xffffff80, URZ, 0xc0, !UPT ;  /* 0xffffff8005057892 */ /* 0x000fe2000f8ec0ff */
[----:B0-----:R-:W-:-:S05]  /*1d90*/  LOP3.LUT R21, R21, 0x1f, RZ, 0xc0, !PT ;  /* 0x0000001f15157812 */ /* 0x001fca00078ec0ff */
[----:B------:R-:W-:-:S04]  /*1da0*/  IADD3 R23, PT, PT, R21, UR5, RZ ;  /* 0x0000000515177c10 */ /* 0x000fc8000fffe0ff */
[----:B--2---:R-:W-:-:S13]  /*1db0*/  ISETP.GE.AND P0, PT, R23, R12, PT ;  /* 0x0000000c1700720c */ /* 0x004fda0003f06270 */
[----:B-1-34-:R-:W-:Y:S05]  /*1dc0*/  @P0 BRA `(.L_x_5) ;  /* 0x0000000800ec0947 */ /* 0x01afea0003800000 */
[----:B------:R-:W-:Y:S01]  /*1dd0*/  LOP3.LUT R13, RZ, R21, RZ, 0x33, !PT ;  /* 0x00000015ff0d7212 */ /* 0x000fe200078e33ff */
[----:B------:R-:W-:Y:S01]  /*1de0*/  BSSY.RECONVERGENT B1, `(.L_x_6) ;  /* 0x000003b000017945 */ /* 0x000fe20003800200 */
[----:B------:R-:W-:-:S05]  /*1df0*/  VIADDMNMX R12, R23, 0x20, R12, !PT ;  /* 0x00000020170c7846 */ /* 0x000fca000780010c */
[----:B------:R-:W-:-:S04]  /*1e00*/  IMAD.IADD R12, R12, 0x1, R13 ;  /* 0x000000010c0c7824 */ /* 0x000fc800078e020d */
[C---:B------:R-:W-:Y:S01]  /*1e10*/  VIADD R14, R12.reuse, -UR5 ;  /* 0x800000050c0e7c36 */ /* 0x040fe20008000000 */
[C---:B------:R-:W-:Y:S02]  /*1e20*/  LOP3.LUT R13, R12.reuse, 0x60, RZ, 0xc0, !PT ;  /* 0x000000600c0d7812 */ /* 0x040fe400078ec0ff */
[----:B------:R-:W-:Y:S02]  /*1e30*/  LEA.HI R22, R12, 0x1, RZ, 0x1b ;  /* 0x000000010c167811 */ /* 0x000fe400078fd8ff */
[----:B------:R-:W-:Y:S02]  /*1e40*/  ISETP.NE.AND P1, PT, R13, 0x60, PT ;  /* 0x000000600d00780c */ /* 0x000fe40003f25270 */
[----:B------:R-:W-:-:S11]  /*1e50*/  ISETP.GE.U32.AND P0, PT, R14, 0x60, PT ;  /* 0x000000600e00780c */ /* 0x000fd60003f06070 */
[----:B------:R-:W-:Y:S05]  /*1e60*/  @!P1 BRA `(.L_x_7) ;  /* 0x0000000000c89947 */ /* 0x000fea0003800000 */
[----:B------:R-:W0:Y:S01]  /*1e70*/  LDC R26, c[0x0][0x3c4] ;  /* 0x0000f100ff1a7b82 */ /* 0x000e220000000800 */
[----:B------:R-:W1:Y:S01]  /*1e80*/  LDCU.64 UR6, c[0x0][0x380] ;  /* 0x00007000ff0677ac */ /* 0x000e620008000a00 */
[----:B------:R-:W-:-:S04]  /*1e90*/  LOP3.LUT R22, R22, 0x3, RZ, 0xc0, !PT ;  /* 0x0000000316167812 */ /* 0x000fc800078ec0ff */
[----:B------:R-:W-:Y:S02]  /*1ea0*/  IADD3 R22, PT, PT, -R22, RZ, RZ ;  /* 0x000000ff16167210 */ /* 0x000fe40007ffe1ff */
[----:B-1----:R-:W-:-:S04]  /*1eb0*/  IADD3 R18, P2, PT, R18, UR6, RZ ;  /* 0x0000000612127c10 */ /* 0x002fc8000ff5e0ff */
[----:B------:R-:W-:Y:S02]  /*1ec0*/  IADD3.X R19, PT, PT, R19, UR7, RZ, P2, !PT ;  /* 0x0000000713137c10 */ /* 0x000fe400097fe4ff */
[-C--:B0-----:R-:W-:Y:S02]  /*1ed0*/  IABS R12, R26.reuse ;  /* 0x0000001a000c7213 */ /* 0x081fe40000000000 */
[----:B------:R-:W-:Y:S02]  /*1ee0*/  ISETP.NE.AND P1, PT, R26, RZ, PT ;  /* 0x000000ff1a00720c */ /* 0x000fe40003f25270 */
[----:B------:R-:W0:Y:S01]  /*1ef0*/  I2F.RP R13, R12 ;  /* 0x0000000c000d7306 */ /* 0x000e220000209400 */
[----:B------:R-:W-:-:S07]  /*1f00*/  LOP3.LUT R26, RZ, R26, RZ, 0x33, !PT ;  /* 0x0000001aff1a7212 */ /* 0x000fce00078e33ff */
[----:B0-----:R-:W0:Y:S02]  /*1f10*/  MUFU.RCP R13, R13 ;  /* 0x0000000d000d7308 */ /* 0x001e240000001000 */
[----:B0-----:R-:W-:-:S06]  /*1f20*/  IADD3 R14, PT, PT, R13, 0xffffffe, RZ ;  /* 0x0ffffffe0d0e7810 */ /* 0x001fcc0007ffe0ff */
[----:B------:R0:W1:Y:S02]  /*1f30*/  F2I.FTZ.U32.TRUNC.NTZ R15, R14 ;  /* 0x0000000e000f7305 */ /* 0x000064000021f000 */
[----:B0-----:R-:W-:Y:S02]  /*1f40*/  IMAD.MOV.U32 R14, RZ, RZ, RZ ;  /* 0x000000ffff0e7224 */ /* 0x001fe400078e00ff */
[----:B-1----:R-:W-:-:S04]  /*1f50*/  IMAD.MOV R25, RZ, RZ, -R15 ;  /* 0x000000ffff197224 */ /* 0x002fc800078e0a0f */
[----:B------:R-:W-:-:S04]  /*1f60*/  IMAD R25, R25, R12, RZ ;  /* 0x0000000c19197224 */ /* 0x000fc800078e02ff */
[----:B------:R-:W-:-:S07]  /*1f70*/  IMAD.HI.U32 R13, R15, R25, R14 ;  /* 0x000000190f0d7227 */ /* 0x000fce00078e000e */
.L_x_8:
[----:B------:R-:W0:Y:S01]  /*1f80*/  LDC R28, c[0x0][0x3c4] ;  /* 0x0000f100ff1c7b82 */ /* 0x000e220000000800 */
[----:B------:R-:W-:-:S05]  /*1f90*/  IABS R24, R23 ;  /* 0x0000001700187213 */ /* 0x000fca0000000000 */
[----:B------:R-:W-:-:S04]  /*1fa0*/  IMAD.HI.U32 R14, R13, R24, RZ ;  /* 0x000000180d0e7227 */ /* 0x000fc800078e00ff */
[----:B------:R-:W-:Y:S01]  /*1fb0*/  IMAD.MOV R15, RZ, RZ, -R14 ;  /* 0x000000ffff0f7224 */ /* 0x000fe200078e0a0e */
[----:B0-----:R-:W-:-:S05]  /*1fc0*/  IABS R30, R28 ;  /* 0x0000001c001e7213 */ /* 0x001fca0000000000 */
[----:B------:R-:W-:Y:S02]  /*1fd0*/  IMAD R15, R30, R15, R24 ;  /* 0x0000000f1e0f7224 */ /* 0x000fe400078e0218 */
[----:B------:R-:W-:-:S03]  /*1fe0*/  IMAD.WIDE R24, R23, 0x2, R18 ;  /* 0x0000000217187825 */ /* 0x000fc600078e0212 */
[----:B------:R-:W-:-:S03]  /*1ff0*/  ISETP.GT.U32.AND P3, PT, R12, R15, PT ;  /* 0x0000000f0c00720c */ /* 0x000fc60003f64070 */
[----:B------:R-:W2:Y:S10]  /*2000*/  LDG.E.U16.CONSTANT R24, desc[UR8][R24.64] ;  /* 0x0000000818187981 */ /* 0x000eb4000c1e9500 */
[----:B------:R-:W-:Y:S01]  /*2010*/  @!P3 IMAD.IADD R15, R15, 0x1, -R30 ;  /* 0x000000010f0fb824 */ /* 0x000fe200078e0a1e */
[----:B------:R-:W-:-:S04]  /*2020*/  @!P3 IADD3 R14, PT, PT, R14, 0x1, RZ ;  /* 0x000000010e0eb810 */ /* 0x000fc80007ffe0ff */
[----:B------:R-:W-:Y:S02]  /*2030*/  ISETP.GE.U32.AND P2, PT, R15, R12, PT ;  /* 0x0000000c0f00720c */ /* 0x000fe40003f46070 */
[----:B------:R-:W-:-:S04]  /*2040*/  LOP3.LUT R15, R23, R28, RZ, 0x3c, !PT ;  /* 0x0000001c170f7212 */ /* 0x000fc800078e3cff */
[----:B------:R-:W-:-:S07]  /*2050*/  ISETP.GE.AND P4, PT, R15, RZ, PT ;  /* 0x000000ff0f00720c */ /* 0x000fce0003f86270 */
[----:B------:R-:W-:-:S04]  /*2060*/  @P2 VIADD R14, R14, 0x1 ;  /* 0x000000010e0e2836 */ /* 0x000fc80000000000 */
[----:B------:R-:W-:Y:S01]  /*2070*/  IMAD.MOV.U32 R15, RZ, RZ, R14 ;  /* 0x000000ffff0f7224 */ /* 0x000fe200078e000e */
[----:B------:R-:W-:-:S04]  /*2080*/  IADD3 R14, P2, PT, R23, R6, RZ ;  /* 0x00000006170e7210 */ /* 0x000fc80007f5e0ff */
[----:B------:R-:W-:-:S04]  /*2090*/  @!P4 IADD3 R15, PT, PT, -R15, RZ, RZ ;  /* 0x000000ff0f0fc210 */ /* 0x000fc80007ffe1ff */
[----:B------:R-:W-:Y:S02]  /*20a0*/  SEL R27, R26, R15, !P1 ;  /* 0x0000000f1a1b7207 */ /* 0x000fe40004800000 */
[----:B------:R-:W-:-:S03]  /*20b0*/  LEA.HI.X.SX32 R15, R23, R16, 0x1, P2 ;  /* 0x00000010170f7211 */ /* 0x000fc600010f0eff */
[----:B------:R-:W-:-:S03]  /*20c0*/  IMAD R27, R0, UR4, R27 ;  /* 0x00000004001b7c24 */ /* 0x000fc6000f8e021b */
[----:B------:R-:W3:Y:S01]  /*20d0*/  LDG.E.U8.CONSTANT R15, desc[UR8][R14.64] ;  /* 0x000000080e0f7981 */ /* 0x000ee2000c1e9100 */
[----:B------:R-:W-:-:S06]  /*20e0*/  IMAD.WIDE R28, R27, 0x4, R10 ;  /* 0x000000041b1c7825 */ /* 0x000fcc00078e020a */
[----:B------:R-:W4:Y:S01]  /*20f0*/  LDG.E.CONSTANT R28, desc[UR8][R28.64] ;  /* 0x000000081c1c7981 */ /* 0x000f22000c1e9900 */
[----:B------:R-:W-:-:S05]  /*2100*/  VIADD R22, R22, 0x1 ;  /* 0x0000000116167836 */ /* 0x000fca0000000000 */
[----:B------:R-:W-:Y:S02]  /*2110*/  ISETP.NE.AND P2, PT, R22, RZ, PT ;  /* 0x000000ff1600720c */ /* 0x000fe40003f45270 */
[----:B------:R-:W-:Y:S01]  /*2120*/  IADD3 R23, PT, PT, R23, 0x20, RZ ;  /* 0x0000002017177810 */ /* 0x000fe20007ffe0ff */
[----:B--2---:R-:W-:Y:S01]  /*2130*/  IMAD.U32 R27, R24, 0x10000, RZ ;  /* 0x00010000181b7824 */ /* 0x004fe200078e00ff */
[----:B---3--:R-:W-:-:S05]  /*2140*/  F2FP.F16.E4M3.UNPACK_B R15, R15 ;  /* 0x0000000fff0f723e */ /* 0x008fca00020006ff */
[----:B------:R-:W-:Y:S02]  /*2150*/  HADD2.F32 R30, -RZ, R15.H0_H0 ;  /* 0x2000000fff1e7230 */ /* 0x000fe40000004100 */
[----:B----4-:R-:W-:-:S04]  /*2160*/  FMUL R27, R27, R28 ;  /* 0x0000001c1b1b7220 */ /* 0x010fc80000400000 */
[----:B------:R-:W-:Y:S01]  /*2170*/  FFMA R20, R27, R30, R20 ;  /* 0x0000001e1b147223 */ /* 0x000fe20000000014 */
[----:B------:R-:W-:Y:S06]  /*2180*/  @P2 BRA `(.L_x_8) ;  /* 0xfffffffc007c2947 */ /* 0x000fec000383ffff */
.L_x_7:
[----:B------:R-:W-:Y:S05]  /*2190*/  BSYNC.RECONVERGENT B1 ;  /* 0x0000000000017941 */ /* 0x000fea0003800200 */
.L_x_6:
[----:B------:R-:W-:Y:S05]  /*21a0*/  @!P0 BRA `(.L_x_5) ;  /* 0x0000000400f48947 */ /* 0x000fea0003800000 */
[----:B------:R-:W0:Y:S01]  /*21b0*/  LDC R12, c[0x0][0x3c4] ;  /* 0x0000f100ff0c7b82 */ /* 0x000e220000000800 */
[----:B------:R-:W-:Y:S02]  /*21c0*/  MOV R24, RZ ;  /* 0x000000ff00187202 */ /* 0x000fe40000000f00 */
[----:B0-----:R-:W-:-:S04]  /*21d0*/  IABS R22, R12 ;  /* 0x0000000c00167213 */ /* 0x001fc80000000000 */
[----:B------:R-:W0:Y:S08]  /*21e0*/  I2F.RP R12, R22 ;  /* 0x00000016000c7306 */ /* 0x000e300000209400 */
[----:B0-----:R-:W0:Y:S02]  /*21f0*/  MUFU.RCP R12, R12 ;  /* 0x0000000c000c7308 */ /* 0x001e240000001000 */
[----:B0-----:R-:W-:-:S06]  /*2200*/  VIADD R25, R12, 0xffffffe ;  /* 0x0ffffffe0c197836 */ /* 0x001fcc0000000000 */
[----:B------:R-:W0:Y:S02]  /*2210*/  F2I.FTZ.U32.TRUNC.NTZ R25, R25 ;  /* 0x0000001900197305 */ /* 0x000e24000021f000 */
[----:B0-----:R-:W-:-:S04]  /*2220*/  IMAD.MOV R13, RZ, RZ, -R25 ;  /* 0x000000ffff0d7224 */ /* 0x001fc800078e0a19 */
[----:B------:R-:W-:-:S04]  /*2230*/  IMAD R13, R13, R22, RZ ;  /* 0x000000160d0d7224 */ /* 0x000fc800078e02ff */
[----:B------:R-:W-:-:S07]  /*2240*/  IMAD.HI.U32 R24, R25, R13, R24 ;  /* 0x0000000d19187227 */ /* 0x000fce00078e0018 */
.L_x_9:
[----:B------:R-:W0:Y:S01]  /*2250*/  LDC R26, c[0x0][0x3c4] ;  /* 0x0000f100ff1a7b82 */ /* 0x000e220000000800 */
[----:B------:R-:W-:-:S05]  /*2260*/  IABS R13, R23 ;  /* 0x00000017000d7213 */ /* 0x000fca0000000000 */
[----:B------:R-:W-:-:S04]  /*2270*/  IMAD.HI.U32 R24, R24, R13, RZ ;  /* 0x0000000d18187227 */ /* 0x000fc800078e00ff */
[----:B------:R-:W-:Y:S01]  /*2280*/  IMAD.MOV R12, RZ, RZ, -R24 ;  /* 0x000000ffff0c7224 */ /* 0x000fe200078e0a18 */
[-C--:B0-----:R-:W-:Y:S02]  /*2290*/  IABS R27, R26.reuse ;  /* 0x0000001a001b7213 */ /* 0x081fe40000000000 */
[----:B------:R-:W-:-:S03]  /*22a0*/  LOP3.LUT R25, RZ, R26, RZ, 0x33, !PT ;  /* 0x0000001aff197212 */ /* 0x000fc600078e33ff */
[----:B------:R-:W-:Y:S01]  /*22b0*/  IMAD R13, R27, R12, R13 ;  /* 0x0000000c1b0d7224 */ /* 0x000fe200078e020d */
[----:B------:R-:W-:-:S04]  /*22c0*/  LOP3.LUT R12, R23, R26, RZ, 0x3c, !PT ;  /* 0x0000001a170c7212 */ /* 0x000fc800078e3cff */
[----:B------:R-:W-:Y:S02]  /*22d0*/  ISETP.GT.U32.AND P1, PT, R22, R13, PT ;  /* 0x0000000d1600720c */ /* 0x000fe40003f24070 */
[----:B------:R-:W-:-:S11]  /*22e0*/  ISETP.GE.AND P2, PT, R12, RZ, PT ;  /* 0x000000ff0c00720c */ /* 0x000fd60003f46270 */
[----:B------:R-:W-:Y:S01]  /*22f0*/  @!P1 IMAD.IADD R13, R13, 0x1, -R27 ;  /* 0x000000010d0d9824 */ /* 0x000fe200078e0a1b */
[----:B------:R-:W-:-:S04]  /*2300*/  @!P1 IADD3 R24, PT, PT, R24, 0x1, RZ ;  /* 0x0000000118189810 */ /* 0x000fc80007ffe0ff */
[----:B------:R-:W-:Y:S01]  /*2310*/  ISETP.GE.U32.AND P0, PT, R13, R22, PT ;  /* 0x000000160d00720c */ /* 0x000fe20003f06070 */
[----:B------:R-:W-:Y:S01]  /*2320*/  IMAD.WIDE R12, R23, 0x2, R8 ;  /* 0x00000002170c7825 */ /* 0x000fe200078e0208 */
[----:B------:R-:W0:Y:S04]  /*2330*/  I2F.RP R14, R27 ;  /* 0x0000001b000e7306 */ /* 0x000e280000209400 */
[----:B------:R-:W2:Y:S07]  /*2340*/  LDG.E.U16.CONSTANT R30, desc[UR8][R12.64+0x40] ;  /* 0x000040080c1e7981 */ /* 0x000eae000c1e9500 */
[----:B------:R-:W-:Y:S01]  /*2350*/  @P0 VIADD R24, R24, 0x1 ;  /* 0x0000000118180836 */ /* 0x000fe20000000000 */
[----:B------:R-:W-:-:S03]  /*2360*/  ISETP.NE.AND P0, PT, R26, RZ, PT ;  /* 0x000000ff1a00720c */ /* 0x000fc60003f05270 */
[----:B------:R-:W-:-:S05]  /*2370*/  @!P2 IMAD.MOV R24, RZ, RZ, -R24 ;  /* 0x000000ffff18a224 */ /* 0x000fca00078e0a18 */
[----:B------:R-:W-:-:S05]  /*2380*/  SEL R15, R25, R24, !P0 ;  /* 0x00000018190f7207 */ /* 0x000fca0004000000 */
[----:B------:R-:W-:Y:S02]  /*2390*/  IMAD R19, R0, UR10, R15 ;  /* 0x0000000a00137c24 */ /* 0x000fe4000f8e020f */
[----:B------:R-:W3:Y:S02]  /*23a0*/  LDG.E.U16.CONSTANT R15, desc[UR8][R12.64] ;  /* 0x000000080c0f7981 */ /* 0x000ee4000c1e9500 */
[----:B------:R-:W-:-:S06]  /*23b0*/  IMAD.WIDE R18, R19, 0x4, R10 ;  /* 0x0000000413127825 */ /* 0x000fcc00078e020a */
[----:B------:R1:W4:Y:S01]  /*23c0*/  LDG.E.CONSTANT R18, desc[UR8][R18.64] ;  /* 0x0000000812127981 */ /* 0x000322000c1e9900 */
[----:B0-----:R-:W0:Y:S02]  /*23d0*/  MUFU.RCP R14, R14 ;  /* 0x0000000e000e7308 */ /* 0x001e240000001000 */
[----:B0-----:R-:W-:-:S06]  /*23e0*/  IADD3 R28, PT, PT, R14, 0xffffffe, RZ ;  /* 0x0ffffffe0e1c7810 */ /* 0x001fcc0007ffe0ff */
[----:B------:R0:W5:Y:S02]  /*23f0*/  F2I.FTZ.U32.TRUNC.NTZ R29, R28 ;  /* 0x0000001c001d7305 */ /* 0x000164000021f000 */
[----:B0-----:R-:W-:Y:S02]  /*2400*/  IMAD.MOV.U32 R28, RZ, RZ, RZ ;  /* 0x000000ffff1c7224 */ /* 0x001fe400078e00ff */
[----:B-----5:R-:W-:-:S04]  /*2410*/  IMAD.MOV R22, RZ, RZ, -R29 ;  /* 0x000000ffff167224 */ /* 0x020fc800078e0a1d */
[----:B------:R-:W-:-:S04]  /*2420*/  IMAD R31, R22, R27, RZ ;  /* 0x0000001b161f7224 */ /* 0x000fc800078e02ff */
[----:B------:R-:W-:Y:S01]  /*2430*/  IMAD.HI.U32 R24, R29, R31, R28 ;  /* 0x0000001f1d187227 */ /* 0x000fe200078e001c */
[----:B------:R-:W-:-:S04]  /*2440*/  IADD3 R29, PT, PT, R23, 0x20, RZ ;  /* 0x00000020171d7810 */ /* 0x000fc80007ffe0ff */
[----:B-1----:R-:W-:Y:S02]  /*2450*/  IABS R19, R29 ;  /* 0x0000001d00137213 */ /* 0x002fe40000000000 */
[----:B------:R-:W-:-:S03]  /*2460*/  LOP3.LUT R29, R29, R26, RZ, 0x3c, !PT ;  /* 0x0000001a1d1d7212 */ /* 0x000fc600078e3cff */
[----:B------:R-:W-:Y:S01]  /*2470*/  IMAD.HI.U32 R14, R24, R19, RZ ;  /* 0x00000013180e7227 */ /* 0x000fe200078e00ff */
[----:B------:R-:W-:-:S03]  /*2480*/  ISETP.GE.AND P3, PT, R29, RZ, PT ;  /* 0x000000ff1d00720c */ /* 0x000fc60003f66270 */
[----:B------:R-:W-:-:S04]  /*2490*/  IMAD.MOV R22, RZ, RZ, -R14 ;  /* 0x000000ffff167224 */ /* 0x000fc800078e0a0e */
[----:B------:R-:W-:Y:S02]  /*24a0*/  IMAD R19, R27, R22, R19 ;  /* 0x000000161b137224 */ /* 0x000fe400078e0213 */
[----:B------:R-:W-:-:S05]  /*24b0*/  IMAD.MOV.U32 R22, RZ, RZ, R27 ;  /* 0x000000ffff167224 */ /* 0x000fca00078e001b */
[----:B------:R-:W-:-:S13]  /*24c0*/  ISETP.GT.U32.AND P2, PT, R22, R19, PT ;  /* 0x000000131600720c */ /* 0x000fda0003f44070 */
[----:B------:R-:W-:Y:S01]  /*24d0*/  @!P2 IADD3 R19, PT, PT, R19, -R27, RZ ;  /* 0x8000001b1313a210 */ /* 0x000fe20007ffe0ff */
[----:B------:R-:W-:-:S03]  /*24e0*/  @!P2 VIADD R14, R14, 0x1 ;  /* 0x000000010e0ea836 */ /* 0x000fc60000000000 */
[----:B------:R-:W-:-:S13]  /*24f0*/  ISETP.GE.U32.AND P1, PT, R19, R22, PT ;  /* 0x000000161300720c */ /* 0x000fda0003f26070 */
[----:B------:R-:W-:-:S05]  /*2500*/  @P1 VIADD R14, R14, 0x1 ;  /* 0x000000010e0e1836 */ /* 0x000fca0000000000 */
[----:B------:R-:W-:Y:S02]  /*2510*/  MOV R28, R14 ;  /* 0x0000000e001c7202 */ /* 0x000fe40000000f00 */
[----:B------:R-:W-:-:S03]  /*2520*/  IADD3 R14, P1, PT, R23, R6, RZ ;  /* 0x00000006170e7210 */ /* 0x000fc60007f3e0ff */
[----:B------:R-:W-:-:S05]  /*2530*/  @!P3 IMAD.MOV R28, RZ, RZ, -R28 ;  /* 0x000000ffff1cb224 */ /* 0x000fca00078e0a1c */
[----:B------:R-:W-:-:S05]  /*2540*/  SEL R19, R25, R28, !P0 ;  /* 0x0000001c19137207 */ /* 0x000fca0004000000 */
[----:B------:R-:W-:Y:S02]  /*2550*/  IMAD R19, R0, UR10, R19 ;  /* 0x0000000a00137c24 */ /* 0x000fe4000f8e0213 */
[----:B---3--:R-:W-:Y:S01]  /*2560*/  IMAD.U32 R29, R15, 0x10000, RZ ;  /* 0x000100000f1d7824 */ /* 0x008fe200078e00ff */
[----:B------:R-:W-:-:S05]  /*2570*/  LEA.HI.X.SX32 R15, R23, R16, 0x1, P1 ;  /* 0x00000010170f7211 */ /* 0x000fca00008f0eff */
[----:B------:R-:W3:Y:S01]  /*2580*/  LDG.E.U8.CONSTANT R28, desc[UR8][R14.64] ;  /* 0x000000080e1c7981 */ /* 0x000ee2000c1e9100 */
[----:B----4-:R-:W-:Y:S01]  /*2590*/  FMUL R29, R29, R18 ;  /* 0x000000121d1d7220 */ /* 0x010fe20000400000 */
[----:B------:R-:W-:Y:S02]  /*25a0*/  IMAD.WIDE R18, R19, 0x4, R10 ;  /* 0x0000000413127825 */ /* 0x000fe400078e020a */
[----:B------:R-:W4:Y:S04]  /*25b0*/  LDG.E.U8.CONSTANT R32, desc[UR8][R14.64+0x20] ;  /* 0x000020080e207981 */ /* 0x000f28000c1e9100 */
[----:B------:R3:W5:Y:S01]  /*25c0*/  LDG.E.CONSTANT R18, desc[UR8][R18.64] ;  /* 0x0000000812127981 */ /* 0x000762000c1e9900 */
[----:B------:R-:W-:Y:S01]  /*25d0*/  VIADD R33, R23, 0x60 ;  /* 0x0000006017217836 */ /* 0x000fe20000000000 */
[----:B---3--:R-:W-:-:S05]  /*25e0*/  F2FP.F16.E4M3.UNPACK_B R19, R28 ;  /* 0x0000001cff13723e */ /* 0x008fca00020006ff */
[----:B------:R-:W-:Y:S01]  /*25f0*/  HADD2.F32 R28, -RZ, R19.H0_H0 ;  /* 0x20000013ff1c7230 */ /* 0x000fe20000004100 */
[----:B----4-:R-:W-:-:S04]  /*2600*/  F2FP.F16.E4M3.UNPACK_B R19, R32 ;  /* 0x00000020ff13723e */ /* 0x010fc800020006ff */
[----:B------:R-:W-:Y:S01]  /*2610*/  FFMA R31, R29, R28, R20 ;  /* 0x0000001c1d1f7223 */ /* 0x000fe20000000014 */
[----:B--2---:R-:W-:Y:S02]  /*2620*/  SHF.L.U32 R29, R30, 0x10, RZ ;  /* 0x000000101e1d7819 */ /* 0x004fe400000006ff */
[----:B------:R-:W-:Y:S01]  /*2630*/  IABS R32, R33 ;  /* 0x0000002100207213 */ /* 0x000fe20000000000 */
[----:B------:R-:W2:Y:S02]  /*2640*/  LDG.E.U8.CONSTANT R30, desc[UR8][R14.64+0x60] ;  /* 0x000060080e1e7981 */ /* 0x000ea4000c1e9100 */
[----:B-----5:R-:W-:Y:S01]  /*2650*/  FMUL R20, R29, R18 ;  /* 0x000000121d147220 */ /* 0x020fe20000400000 */
[----:B------:R-:W-:Y:S02]  /*2660*/  HADD2.F32 R29, -RZ, R19.H0_H0 ;  /* 0x20000013ff1d7230 */ /* 0x000fe40000004100 */
[----:B------:R-:W-:-:S05]  /*2670*/  VIADD R19, R23, 0x40 ;  /* 0x0000004017137836 */ /* 0x000fca0000000000 */
[----:B------:R-:W-:Y:S02]  /*2680*/  IABS R28, R19 ;  /* 0x00000013001c7213 */ /* 0x000fe40000000000 */
[----:B------:R-:W-:-:S03]  /*2690*/  LOP3.LUT R19, R19, R26, RZ, 0x3c, !PT ;  /* 0x0000001a13137212 */ /* 0x000fc600078e3cff */
[----:B------:R-:W-:Y:S01]  /*26a0*/  IMAD.HI.U32 R18, R24, R28, RZ ;  /* 0x0000001c18127227 */ /* 0x000fe200078e00ff */
[----:B------:R-:W-:-:S03]  /*26b0*/  ISETP.GE.AND P3, PT, R19, RZ, PT ;  /* 0x000000ff1300720c */ /* 0x000fc60003f66270 */
[----:B------:R-:W-:-:S04]  /*26c0*/  IMAD.MOV R19, RZ, RZ, -R18 ;  /* 0x000000ffff137224 */ /* 0x000fc800078e0a12 */
[----:B------:R-:W-:Y:S01]  /*26d0*/  IMAD R19, R27, R19, R28 ;  /* 0x000000131b137224 */ /* 0x000fe200078e021c */
[----:B------:R-:W-:Y:S01]  /*26e0*/  LOP3.LUT R33, R33, R26, RZ, 0x3c, !PT ;  /* 0x0000001a21217212 */ /* 0x000fe200078e3cff */
[----:B------:R-:W-:Y:S01]  /*26f0*/  FFMA R20, R20, R29, R31 ;  /* 0x0000001d14147223 */ /* 0x000fe2000000001f */
[----:B------:R-:W3:Y:S02]  /*2700*/  LDG.E.U16.CONSTANT R28, desc[UR8][R12.64+0xc0] ;  /* 0x0000c0080c1c7981 */ /* 0x000ee4000c1e9500 */
[----:B------:R-:W-:Y:S01]  /*2710*/  ISETP.GT.U32.AND P2, PT, R22, R19, PT ;  /* 0x000000131600720c */ /* 0x000fe20003f44070 */
[----:B------:R-:W-:Y:S01]  /*2720*/  IMAD.HI.U32 R26, R24, R32, RZ ;  /* 0x00000020181a7227 */ /* 0x000fe200078e00ff */
[----:B------:R0:W4:Y:S04]  /*2730*/  LDG.E.U16.CONSTANT R29, desc[UR8][R12.64+0x80] ;  /* 0x000080080c1d7981 */ /* 0x000128000c1e9500 */
[----:B------:R4:W5:Y:S07]  /*2740*/  LDG.E.U8.CONSTANT R31, desc[UR8][R14.64+0x40] ;  /* 0x000040080e1f7981 */ /* 0x00096e000c1e9100 */
[----:B------:R-:W-:-:S04]  /*2750*/  @!P2 IADD3 R19, PT, PT, R19, -R27, RZ ;  /* 0x8000001b1313a210 */ /* 0x000fc80007ffe0ff */
[----:B------:R-:W-:Y:S01]  /*2760*/  ISETP.GE.U32.AND P1, PT, R19, R22, PT ;  /* 0x000000161300720c */ /* 0x000fe20003f26070 */
[----:B------:R-:W-:-:S12]  /*2770*/  @!P2 VIADD R18, R18, 0x1 ;  /* 0x000000011212a836 */ /* 0x000fd80000000000 */
[----:B------:R-:W-:-:S05]  /*2780*/  @P1 VIADD R18, R18, 0x1 ;  /* 0x0000000112121836 */ /* 0x000fca0000000000 */
[----:B------:R-:W-:Y:S02]  /*2790*/  @!P3 IADD3 R18, PT, PT, -R18, RZ, RZ ;  /* 0x000000ff1212b210 */ /* 0x000fe40007ffe1ff */
[----:B------:R-:W-:Y:S01]  /*27a0*/  ISETP.GE.AND P3, PT, R33, RZ, PT ;  /* 0x000000ff2100720c */ /* 0x000fe20003f66270 */
[----:B------:R-:W-:-:S04]  /*27b0*/  IMAD.MOV R33, RZ, RZ, -R26 ;  /* 0x000000ffff217224 */ /* 0x000fc800078e0a1a */
[----:B0-----:R-:W-:-:S05]  /*27c0*/  IMAD R13, R27, R33, R32 ;  /* 0x000000211b0d7224 */ /* 0x001fca00078e0220 */
[----:B------:R-:W-:-:S13]  /*27d0*/  ISETP.GT.U32.AND P2, PT, R22, R13, PT ;  /* 0x0000000d1600720c */ /* 0x000fda0003f44070 */
[----:B------:R-:W-:-:S04]  /*27e0*/  @!P2 IADD3 R13, PT, PT, R13, -R27, RZ ;  /* 0x8000001b0d0da210 */ /* 0x000fc80007ffe0ff */
[----:B------:R-:W-:Y:S01]  /*27f0*/  ISETP.GE.U32.AND P1, PT, R13, R22, PT ;  /* 0x000000160d00720c */ /* 0x000fe20003f26070 */
[----:B------:R-:W-:Y:S01]  /*2800*/  @!P2 VIADD R26, R26, 0x1 ;  /* 0x000000011a1aa836 */ /* 0x000fe20000000000 */
[----:B------:R-:W-:-:S11]  /*2810*/  SEL R19, R25, R18, !P0 ;  /* 0x0000001219137207 */ /* 0x000fd60004000000 */
[----:B------:R-:W-:Y:S02]  /*2820*/  @P1 VIADD R26, R26, 0x1 ;  /* 0x000000011a1a1836 */ /* 0x000fe40000000000 */
[----:B------:R-:W-:-:S03]  /*2830*/  IMAD R19, R0, UR10, R19 ;  /* 0x0000000a00137c24 */ /* 0x000fc6000f8e0213 */
[----:B------:R-:W-:Y:S01]  /*2840*/  @!P3 IADD3 R26, PT, PT, -R26, RZ, RZ ;  /* 0x000000ff1a1ab210 */ /* 0x000fe20007ffe1ff */
[----:B------:R-:W-:-:S03]  /*2850*/  IMAD.WIDE R18, R19, 0x4, R10 ;  /* 0x0000000413127825 */ /* 0x000fc600078e020a */
[----:B------:R-:W-:-:S03]  /*2860*/  SEL R25, R25, R26, !P0 ;  /* 0x0000001a19197207 */ /* 0x000fc60004000000 */
[----:B------:R3:W3:Y:S02]  /*2870*/  LDG.E.CONSTANT R18, desc[UR8][R18.64] ;  /* 0x0000000812127981 */ /* 0x0006e4000c1e9900 */
[----:B------:R-:W-:-:S04]  /*2880*/  IMAD R13, R0, UR10, R25 ;  /* 0x0000000a000d7c24 */ /* 0x000fc8000f8e0219 */
[----:B------:R-:W-:-:S06]  /*2890*/  IMAD.WIDE R12, R13, 0x4, R10 ;  /* 0x000000040d0c7825 */ /* 0x000fcc00078e020a */
[----:B------:R-:W3:Y:S01]  /*28a0*/  LDG.E.CONSTANT R12, desc[UR8][R12.64] ;  /* 0x000000080c0c7981 */ /* 0x000ee2000c1e9900 */
[----:B------:R-:W-:-:S04]  /*28b0*/  IADD3 R23, PT, PT, R23, 0x80, RZ ;  /* 0x0000008017177810 */ /* 0x000fc80007ffe0ff */
[----:B------:R-:W-:Y:S02]  /*28c0*/  ISETP.GE.AND P0, PT, R23, UR11, PT ;  /* 0x0000000b17007c0c */ /* 0x000fe4000bf06270 */
[----:B--2---:R-:W-:Y:S01]  /*28d0*/  F2FP.F16.E4M3.UNPACK_B R30, R30 ;  /* 0x0000001eff1e723e */ /* 0x004fe200020006ff */
[----:B----4-:R-:W-:Y:S01]  /*28e0*/  IMAD.U32 R15, R29, 0x10000, RZ ;  /* 0x000100001d0f7824 */ /* 0x010fe200078e00ff */
[----:B-----5:R-:W-:Y:S01]  /*28f0*/  F2FP.F16.E4M3.UNPACK_B R31, R31 ;  /* 0x0000001fff1f723e */ /* 0x020fe200020006ff */
[----:B---3--:R-:W-:-:S04]  /*2900*/  IMAD.U32 R19, R28, 0x10000, RZ ;  /* 0x000100001c137824 */ /* 0x008fc800078e00ff */
[----:B------:R-:W-:Y:S02]  /*2910*/  HADD2.F32 R31, -RZ, R31.H0_H0 ;  /* 0x2000001fff1f7230 */ /* 0x000fe40000004100 */
[----:B------:R-:W-:-:S04]  /*2920*/  FMUL R15, R15, R18 ;  /* 0x000000120f0f7220 */ /* 0x000fc80000400000 */
[----:B------:R-:W-:Y:S01]  /*2930*/  FFMA R31, R15, R31, R20 ;  /* 0x0000001f0f1f7223 */ /* 0x000fe20000000014 */
[----:B------:R-:W-:Y:S02]  /*2940*/  HADD2.F32 R15, -RZ, R30.H0_H0 ;  /* 0x2000001eff0f7230 */ /* 0x000fe40000004100 */
[----:B------:R-:W-:-:S04]  /*2950*/  FMUL R12, R19, R12 ;  /* 0x0000000c130c7220 */ /* 0x000fc80000400000 */
[----:B------:R-:W-:Y:S01]  /*2960*/  FFMA R20, R12, R15, R31 ;  /* 0x0000000f0c147223 */ /* 0x000fe2000000001f */
[----:B------:R-:W-:Y:S06]  /*2970*/  @!P0 BRA `(.L_x_9) ;  /* 0xfffffff800348947 */ /* 0x000fec000383ffff */
.L_x_5:
[----:B------:R-:W-:Y:S05]  /*2980*/  BSYNC.RECONVERGENT B0 ;  /* 0x0000000000007941 */ /* 0x000fea0003800200 */
.L_x_4:
[----:B------:R-:W0:Y:S01]  /*2990*/  SHFL.DOWN PT, R7, R20, 0x10, 0x1f ;  /* 0x0a001f0014077f89 */ /* 0x000e2200000e0000 */
[----:B------:R-:W-:Y:S01]  /*29a0*/  ISETP.NE.AND P0, PT, R21, RZ, PT ;  /* 0x000000ff1500720c */ /* 0x000fe20003f05270 */
[----:B0-----:R-:W-:-:S05]  /*29b0*/  FADD R7, R7, R20 ;  /* 0x0000001407077221 */ /* 0x001fca0000000000 */
[----:B------:R-:W0:Y:S02]  /*29c0*/  SHFL.DOWN PT, R0, R7, 0x8, 0x1f ;  /* 0x09001f0007007f89 */ /* 0x000e2400000e0000 */
[----:B0-----:R-:W-:-:S05]  /*29d0*/  FADD R0, R7, R0 ;  /* 0x0000000007007221 */ /* 0x001fca0000000000 */
[----:B------:R-:W0:Y:S02]  /*29e0*/  SHFL.DOWN PT, R9, R0, 0x4, 0x1f ;  /* 0x08801f0000097f89 */ /* 0x000e2400000e0000 */
[----:B0-----:R-:W-:-:S05]  /*29f0*/  FADD R9, R0, R9 ;  /* 0x0000000900097221 */ /* 0x001fca0000000000 */
[----:B------:R-:W0:Y:S02]  /*2a00*/  SHFL.DOWN PT, R6, R9, 0x2, 0x1f ;  /* 0x08401f0009067f89 */ /* 0x000e2400000e0000 */
[----:B0-----:R-:W-:-:S05]  /*2a10*/  FADD R8, R9, R6 ;  /* 0x0000000609087221 */ /* 0x001fca0000000000 */
[----:B------:R0:W1:Y:S01]  /*2a20*/  SHFL.DOWN PT, R11, R8, 0x1, 0x1f ;  /* 0x08201f00080b7f89 */ /* 0x00006200000e0000 */
[----:B------:R-:W-:Y:S05]  /*2a30*/  @P0 EXIT ;  /* 0x000000000000094d */ /* 0x000fea0003800000 */
[----:B------:R-:W2:Y:S01]  /*2a40*/  LDCU UR5, c[0x0][0x3ac] ;  /* 0x00007580ff0577ac */ /* 0x000ea20008000800 */
[--C-:B------:R-:W-:Y:S01]  /*2a50*/  SHF.R.S32.HI R3, RZ, 0x1f, R2.reuse ;  /* 0x0000001fff037819 */ /* 0x100fe20000011402 */
[----:B-1----:R-:W-:Y:S01]  /*2a60*/  FADD R0, R8, R11 ;  /* 0x0000000b08007221 */ /* 0x002fe20000000000 */
[----:B------:R-:W1:Y:S04]  /*2a70*/  LDCU UR4, c[0x0][0x3b4] ;  /* 0x00007680ff0477ac */ /* 0x000e680008000800 */
[----:B------:R-:W-:Y:S01]  /*2a80*/  F2FP.BF16.F32.PACK_AB R0, RZ, R0 ;  /* 0x00000000ff00723e */ /* 0x000fe200000010ff */
[----:B------:R-:W3:Y:S01]  /*2a90*/  LDCU UR10, c[0x0][0x3b4] ;  /* 0x00007680ff0a77ac */ /* 0x000ee20008000800 */
[----:B------:R-:W4:Y:S01]  /*2aa0*/  LDCU.64 UR6, c[0x0][0x3a0] ;  /* 0x00007400ff0677ac */ /* 0x000f220008000a00 */
[----:B--2---:R-:W-:Y:S01]  /*2ab0*/  IMAD.WIDE R6, R17, UR5, R2 ;  /* 0x0000000511067c25 */ /* 0x004fe2000f8e0202 */
[----:B------:R-:W-:Y:S01]  /*2ac0*/  MOV R2, R4 ;  /* 0x0000000400027202 */ /* 0x000fe20000000f00 */
[----:B-1----:R-:W-:-:S02]  /*2ad0*/  USHF.R.S32.HI UR4, URZ, 0x1f, UR4 ;  /* 0x0000001fff047899 */ /* 0x002fc40008011404 */
[----:B------:R-:W-:Y:S02]  /*2ae0*/  IMAD.MOV.U32 R3, RZ, RZ, RZ ;  /* 0x000000ffff037224 */ /* 0x000fe400078e00ff */
[----:B---3--:R-:W-:Y:S02]  /*2af0*/  IMAD R5, R7, UR10, RZ ;  /* 0x0000000a07057c24 */ /* 0x008fe4000f8e02ff */
[----:B------:R-:W-:-:S04]  /*2b00*/  IMAD.WIDE.U32 R2, R6, UR10, R2 ;  /* 0x0000000a06027c25 */ /* 0x000fc8000f8e0002 */
[----:B------:R-:W-:Y:S01]  /*2b10*/  IMAD R5, R6, UR4, R5 ;  /* 0x0000000406057c24 */ /* 0x000fe2000f8e0205 */
[----:B----4-:R-:W-:-:S04]  /*2b20*/  LEA R4, P0, R2, UR6, 0x1 ;  /* 0x0000000602047c11 */ /* 0x010fc8000f8008ff */
[----:B------:R-:W-:-:S04]  /*2b30*/  IADD3 R3, PT, PT, R3, R5, RZ ;  /* 0x0000000503037210 */ /* 0x000fc80007ffe0ff */
[----:B------:R-:W-:-:S05]  /*2b40*/  LEA.HI.X R5, R2, UR7, R3, 0x1, P0 ;  /* 0x0000000702057c11 */ /* 0x000fca00080f0c03 */
[----:B------:R-:W-:Y:S01]  /*2b50*/  STG.E.U16 desc[UR8][R4.64], R0 ;  /* 0x0000000004007986 */ /* 0x000fe2000c101508 */
[----:B------:R-:W-:Y:S05]  /*2b60*/  EXIT ;  /* 0x000000000000794d */ /* 0x000fea0003800000 */
.L_x_10:
[----:B------:R-:W-:-:S00]  /*2b70*/  BRA `(.L_x_10) ;  /* 0xfffffffc00fc7947 */ /* 0x000fc0000383ffff */
[----:B------:R-:W-:-:S00]  /*2b80*/  NOP ;  /* 0x0000000000007918 */ /* 0x000fc00000000000 */
[----:B------:R-:W-:-:S00]  /*2b90*/  NOP ;  /* 0x0000000000007918 */ /* 0x000fc00000000000 */
[----:B------:R-:W-:-:S00]  /*2ba0*/  NOP ;  /* 0x0000000000007918 */ /* 0x000fc00000000000 */
[----:B------:R-:W-:-:S00]  /*2bb0*/  NOP ;  /* 0x0000000000007918 */ /* 0x000fc00000000000 */
[----:B------:R-:W-:-:S00]  /*2bc0*/  NOP ;  /* 0x0000000000007918 */ /* 0x000fc00000000000 */
[----:B------:R-:W-:-:S00]  /*2bd0*/  NOP ;  /* 0x0000000000007918 */ /* 0x000fc00000000000 */
[----:B------:R-:W-:-:S00]  /*2be0*/  NOP ;  /* 0x0000000000007918 */ /* 0x000fc00000000000 */
[----:B------:R-:W-:-:S00]  /*2bf0*/  NOP ;  /* 0x0000000000007918 */ /* 0x000fc00000000000 */
.L_x_40:


//--------------------- .text._ZN8fp8_gemm12fp8_moe_gemmI6__halfEEvPKT_PK13__nv_fp8_e4m3PKfPKjPS2_iiiiiiiib --------------------------
	.section	.text._ZN8fp8_gemm12fp8_moe_gemmI6__halfEEvPKT_PK13__nv_fp8_e4m3PKfPKjPS2_iiiiiiiib,"ax",@progbits
	.align	128
        .global         _ZN8fp8_gemm12fp8_moe_gemmI6__halfEEvPKT_PK13__nv_fp8_e4m3PKfPKjPS2_iiiiiiiib
        .type           _ZN8fp8_gemm12fp8_moe_gemmI6__halfEEvPKT_PK13__nv_fp8_e4m3PKfPKjPS2_iiiiiiiib,@function
        .size           _ZN8fp8_gemm12fp8_moe_gemmI6__halfEEvPKT_PK13__nv_fp8_e4m3PKfPKjPS2_iiiiiiiib,(.L_x_41 - _ZN8fp8_gemm12fp8_moe_gemmI6__halfEEvPKT_PK13__nv_fp8_e4m3PKfPKjPS2_iiiiiiiib)
        .other          _ZN8fp8_gemm12fp8_moe_gemmI6__halfEEvPKT_PK13__nv_fp8_e4m3PKfPKjPS2_iiiiiiiib,@"STO_CUDA_ENTRY STV_DEFAULT"
_ZN8fp8_gemm12fp8_moe_gemmI6__halfEEvPKT_PK13__nv_fp8_e4m3PKfPKjPS2_iiiiiiiib:
.text._ZN8fp8_gemm12fp8_moe_gemmI6__halfEEvPKT_PK13__nv_fp8_e4m3PKfPKjPS2_iiiiiiiib:
        /* <DEDUP_REMOVED lines=177> */
.L_x_13:
[----:B------:R-:W-:Y:S01]  /*0b10*/  IADD3 R12, P0, PT, R21, R6, RZ ;  /* 0x00000006150c7210 */ /* 0x000fe20007f1e0ff */
[----:B------:R-:W0:Y:S04]  /*0b20*/  LDC R22, c[0x0][0x3c4] ;  /* 0x0000f100ff167b82 */ /* 0x000e280000000800 */
[----:B------:R-:W-:-:S05]  /*0b30*/  IMAD.X R13, RZ, RZ, R16, P0 ;  /* 0x000000ffff0d7224 */ /* 0x000fca00000e0610 */
[----:B------:R-:W2:Y:S01]  /*0b40*/  LDG.E.CONSTANT R27, desc[UR8][R12.64] ;  /* 0x000000080c1b7981 */ /* 0x000ea2000c1e9900 */
[----:B------:R-:W-:Y:S01]  /*0b50*/  IABS R28, R21 ;  /* 0x00000015001c7213 */ /* 0x000fe20000000000 */
[----:B------:R-:W-:-:S04]  /*0b60*/  IMAD.WIDE.U32 R14, R21, 0x2, R8 ;  /* 0x00000002150e7825 */ /* 0x000fc800078e0008 */
[----:B------:R-:W-:Y:S01]  /*0b70*/  IMAD.HI.U32 R26, R26, R28, RZ ;  /* 0x0000001c1a1a7227 */ /* 0x000fe200078e00ff */
[----:B------:R-:W3:Y:S04]  /*0b80*/  LDG.E.CONSTANT R24, desc[UR8][R14.64] ;  /* 0x000000080e187981 */ /* 0x000ee8000c1e9900 */
[----:B------:R-:W-:Y:S02]  /*0b90*/  IADD3 R29, PT, PT, -R26, RZ, RZ ;  /* 0x000000ff1a1d7210 */ /* 0x000fe40007ffe1ff */
[----:B0-----:R-:W-:-:S05]  /*0ba0*/  IABS R23, R22 ;  /* 0x0000001600177213 */ /* 0x001fca0000000000 */
[----:B------:R-:W-:-:S05]  /*0bb0*/  IMAD R28, R23, R29, R28 ;  /* 0x0000001d171c7224 */ /* 0x000fca00078e021c */
[----:B------:R-:W-:-:S13]  /*0bc0*/  ISETP.GT.U32.AND P1, PT, R25, R28, PT ;  /* 0x0000001c1900720c */ /* 0x000fda0003f24070 */
[----:B------:R-:W-:-:S05]  /*0bd0*/  @!P1 IMAD.IADD R28, R28, 0x1, -R23 ;  /* 0x000000011c1c9824 */ /* 0x000fca00078e0a17 */
[----:B------:R-:W-:Y:S02]  /*0be0*/  ISETP.GE.U32.AND P0, PT, R28, R25, PT ;  /* 0x000000191c00720c */ /* 0x000fe40003f06070 */
[C---:B--2---:R-:W-:Y:S02]  /*0bf0*/  LOP3.LUT R28, R27.reuse, 0xff, RZ, 0xc0, !PT ;  /* 0x000000ff1b1c7812 */ /* 0x044fe400078ec0ff */
[----:B------:R-:W-:Y:S02]  /*0c00*/  LOP3.LUT R25, R27, 0xffff, RZ, 0xc0, !PT ;  /* 0x0000ffff1b197812 */ /* 0x000fe400078ec0ff */
[----:B------:R-:W-:Y:S02]  /*0c10*/  F2FP.F16.E4M3.UNPACK_B R29, R28 ;  /* 0x0000001cff1d723e */ /* 0x000fe400020006ff */
[----:B------:R-:W2:Y:S01]  /*0c20*/  LDG.E.CONSTANT R28, desc[UR8][R14.64+0x4] ;  /* 0x000004080e1c7981 */ /* 0x000ea2000c1e9900 */
[----:B------:R-:W-:Y:S01]  /*0c30*/  SHF.R.U32.HI R25, RZ, 0x8, R25 ;  /* 0x00000008ff197819 */ /* 0x000fe20000011619 */
[----:B---3--:R-:W-:-:S03]  /*0c40*/  HADD2.F32 R30, -RZ, R24.H1_H1 ;  /* 0x30000018ff1e7230 */ /* 0x008fc60000004100 */
[----:B------:R-:W-:Y:S01]  /*0c50*/  F2FP.F16.E4M3.UNPACK_B R25, R25 ;  /* 0x00000019ff19723e */ /* 0x000fe200020006ff */
[----:B------:R-:W-:-:S04]  /*0c60*/  HADD2.F32 R31, -RZ, R24.H0_H0 ;  /* 0x20000018ff1f7230 */ /* 0x000fc80000004100 */
[----:B------:R-:W-:Y:S01]  /*0c70*/  HADD2.F32 R25, -RZ, R25.H0_H0 ;  /* 0x20000019ff197230 */ /* 0x000fe20000004100 */
[----:B------:R-:W-:-:S04]  /*0c80*/  LOP3.LUT R24, R21, R22, RZ, 0x3c, !PT ;  /* 0x0000001615187212 */ /* 0x000fc800078e3cff */
[----:B------:R-:W-:Y:S01]  /*0c90*/  FMUL R30, R30, R25 ;  /* 0x000000191e1e7220 */ /* 0x000fe20000400000 */
[--C-:B------:R-:W-:Y:S02]  /*0ca0*/  SHF.R.U32.HI R25, RZ, 0x18, R27.reuse ;  /* 0x00000018ff197819 */ /* 0x100fe4000001161b */
[----:B------:R-:W-:Y:S02]  /*0cb0*/  PRMT R27, R27, 0x7632, R27 ;  /* 0x000076321b1b7816 */ /* 0x000fe4000000001b */
[----:B------:R-:W-:Y:S01]  /*0cc0*/  ISETP.GE.AND P2, PT, R24, RZ, PT ;  /* 0x000000ff1800720c */ /* 0x000fe20003f46270 */
[----:B------:R-:W-:Y:S01]  /*0cd0*/  @!P1 VIADD R26, R26, 0x1 ;  /* 0x000000011a1a9836 */ /* 0x000fe20000000000 */
[----:B------:R-:W-:Y:S01]  /*0ce0*/  LOP3.LUT R27, R27, 0xff, RZ, 0xc0, !PT ;  /* 0x000000ff1b1b7812 */ /* 0x000fe200078ec0ff */
[----:B------:R-:W-:Y:S01]  /*0cf0*/  HADD2.F32 R29, -RZ, R29.H0_H0 ;  /* 0x2000001dff1d7230 */ /* 0x000fe20000004100 */
[----:B------:R-:W-:Y:S02]  /*0d00*/  F2FP.F16.E4M3.UNPACK_B R25, R25 ;  /* 0x00000019ff19723e */ /* 0x000fe400020006ff */
[----:B------:R-:W-:-:S02]  /*0d10*/  F2FP.F16.E4M3.UNPACK_B R27, R27 ;  /* 0x0000001bff1b723e */ /* 0x000fc400020006ff */
[----:B------:R-:W-:Y:S01]  /*0d20*/  @P0 IADD3 R26, PT, PT, R26, 0x1, RZ ;  /* 0x000000011a1a0810 */ /* 0x000fe20007ffe0ff */
[----:B------:R-:W-:Y:S02]  /*0d30*/  FFMA R30, R31, R29, R30 ;  /* 0x0000001d1f1e7223 */ /* 0x000fe4000000001e */
[----:B------:R-:W-:Y:S01]  /*0d40*/  HADD2.F32 R27, -RZ, R27.H0_H0 ;  /* 0x2000001bff1b7230 */ /* 0x000fe20000004100 */
[----:B------:R-:W-:Y:S01]  /*0d50*/  ISETP.NE.AND P0, PT, R22, RZ, PT ;  /* 0x000000ff1600720c */ /* 0x000fe20003f05270 */
[----:B------:R-:W-:Y:S01]  /*0d60*/  @!P2 IMAD.MOV R26, RZ, RZ, -R26 ;  /* 0x000000ffff1aa224 */ /* 0x000fe200078e0a1a */
[----:B------:R-:W-:Y:S01]  /*0d70*/  LOP3.LUT R24, RZ, R22, RZ, 0x33, !PT ;  /* 0x00000016ff187212 */ /* 0x000fe200078e33ff */
[----:B------:R-:W3:Y:S01]  /*0d80*/  LDG.E.CONSTANT R31, desc[UR8][R14.64+0x100] ;  /* 0x000100080e1f7981 */ /* 0x000ee2000c1e9900 */
[----:B--2---:R-:W-:-:S05]  /*0d90*/  HADD2.F32 R29, -RZ, R28.H0_H0 ;  /* 0x2000001cff1d7230 */ /* 0x004fca0000004100 */
[----:B------:R-:W-:Y:S01]  /*0da0*/  FFMA R30, R29, R27, R30 ;  /* 0x0000001b1d1e7223 */ /* 0x000fe2000000001e */
[----:B------:R-:W-:Y:S01]  /*0db0*/  SEL R27, R24, R26, !P0 ;  /* 0x0000001a181b7207 */ /* 0x000fe20004000000 */
[----:B------:R-:W2:Y:S04]  /*0dc0*/  LDG.E.CONSTANT R29, desc[UR8][R12.64+0x80] ;  /* 0x000080080c1d7981 */ /* 0x000ea8000c1e9900 */
[----:B------:R-:W-:-:S04]  /*0dd0*/  IMAD R27, R0, UR6, R27 ;  /* 0x00000006001b7c24 */ /* 0x000fc8000f8e021b */
[----:B------:R-:W-:-:S06]  /*0de0*/  IMAD.WIDE R26, R27, 0x4, R10 ;  /* 0x000000041b1a7825 */ /* 0x000fcc00078e020a */
[----:B------:R2:W4:Y:S01]  /*0df0*/  LDG.E.CONSTANT R27, desc[UR8][R26.64] ;  /* 0x000000081a1b7981 */ /* 0x000522000c1e9900 */
[----:B------:R-:W-:Y:S02]  /*0e00*/  HADD2.F32 R25, -RZ, R25.H0_H0 ;  /* 0x20000019ff197230 */ /* 0x000fe40000004100 */
[----:B------:R-:W-:-:S05]  /*0e10*/  HADD2.F32 R33, -RZ, R28.H1_H1 ;  /* 0x3000001cff217230 */ /* 0x000fca0000004100 */
[----:B------:R-:W-:Y:S01]  /*0e20*/  FFMA R25, R33, R25, R30 ;  /* 0x0000001921197223 */ /* 0x000fe2000000001e */
[----:B--2---:R-:W-:-:S03]  /*0e30*/  LOP3.LUT R26, R29, 0xff, RZ, 0xc0, !PT ;  /* 0x000000ff1d1a7812 */ /* 0x004fc600078ec0ff */
[----:B----4-:R-:W-:Y:S01]  /*0e40*/  FFMA R20, R27, R25, R20 ;  /* 0x000000191b147223 */ /* 0x010fe20000000014 */
[----:B------:R-:W-:-:S04]  /*0e50*/  LOP3.LUT R25, R29, 0xffff, RZ, 0xc0, !PT ;  /* 0x0000ffff1d197812 */ /* 0x000fc800078ec0ff */
[----:B------:R-:W-:Y:S02]  /*0e60*/  SHF.R.U32.HI R28, RZ, 0x8, R25 ;  /* 0x00000008ff1c7819 */ /* 0x000fe40000011619 */
[----:B------:R0:W2:Y:S01]  /*0e70*/  LDG.E.CONSTANT R25, desc[UR8][R14.64+0x104] ;  /* 0x000104080e197981 */ /* 0x0000a2000c1e9900 */
[----:B------:R-:W-:Y:S02]  /*0e80*/  F2FP.F16.E4M3.UNPACK_B R26, R26 ;  /* 0x0000001aff1a723e */ /* 0x000fe400020006ff */
[----:B0-----:R-:W-:Y:S01]  /*0e90*/  F2FP.F16.E4M3.UNPACK_B R15, R28 ;  /* 0x0000001cff0f723e */ /* 0x001fe200020006ff */
[----:B---3--:R-:W-:-:S04]  /*0ea0*/  HADD2.F32 R28, -RZ, R31.H1_H1 ;  /* 0x3000001fff1c7230 */ /* 0x008fc80000004100 */
[----:B------:R-:W-:Y:S02]  /*0eb0*/  HADD2.F32 R27, -RZ, R15.H0_H0 ;  /* 0x2000000fff1b7230 */ /* 0x000fe40000004100 */
[----:B------:R-:W-:-:S03]  /*0ec0*/  HADD2.F32 R26, -RZ, R26.H0_H0 ;  /* 0x2000001aff1a7230 */ /* 0x000fc60000004100 */
[----:B------:R-:W-:Y:S01]  /*0ed0*/  FMUL R27, R28, R27 ;  /* 0x0000001b1c1b7220 */ /* 0x000fe20000400000 */
[----:B------:R-:W-:-:S05]  /*0ee0*/  HADD2.F32 R28, -RZ, R31.H0_H0 ;  /* 0x2000001fff1c7230 */ /* 0x000fca0000004100 */
[----:B------:R-:W-:Y:S02]  /*0ef0*/  FFMA R27, R28, R26, R27 ;  /* 0x0000001a1c1b7223 */ /* 0x000fe4000000001b */
[----:B------:R-:W3:Y:S01]  /*0f00*/  LDG.E.CONSTANT R28, desc[UR8][R12.64+0x100] ;  /* 0x000100080c1c7981 */ /* 0x000ee2000c1e9900 */
[----:B------:R-:W-:-:S05]  /*0f10*/  IMAD.WIDE.U32 R14, R21, 0x2, R8 ;  /* 0x00000002150e7825 */ /* 0x000fca00078e0008 */
[----:B------:R-:W4:Y:S01]  /*0f20*/  LDG.E.CONSTANT R30, desc[UR8][R14.64+0x200] ;  /* 0x000200080e1e7981 */ /* 0x000f22000c1e9900 */
[----:B------:R-:W-:-:S03]  /*0f30*/  PRMT R26, R29, 0x7632, R26 ;  /* 0x000076321d1a7816 */ /* 0x000fc6000000001a */
[----:B------:R-:W5:Y:S01]  /*0f40*/  LDG.E.CONSTANT R12, desc[UR8][R12.64+0x180] ;  /* 0x000180080c0c7981 */ /* 0x000f62000c1e9900 */
[----:B------:R-:W-:-:S04]  /*0f50*/  LOP3.LUT R26, R26, 0xff, RZ, 0xc0, !PT ;  /* 0x000000ff1a1a7812 */ /* 0x000fc800078ec0ff */
[----:B------:R-:W-:Y:S02]  /*0f60*/  F2FP.F16.E4M3.UNPACK_B R31, R26 ;  /* 0x0000001aff1f723e */ /* 0x000fe400020006ff */
[----:B------:R0:W5:Y:S03]  /*0f70*/  LDG.E.CONSTANT R26, desc[UR8][R14.64+0x204] ;  /* 0x000204080e1a7981 */ /* 0x000166000c1e9900 */
[----:B------:R-:W-:Y:S01]  /*0f80*/  HADD2.F32 R32, -RZ, R31.H0_H0 ;  /* 0x2000001fff207230 */ /* 0x000fe20000004100 */
[----:B------:R-:W-:-:S04]  /*0f90*/  SHF.R.U32.HI R29, RZ, 0x18, R29 ;  /* 0x00000018ff1d7819 */ /* 0x000fc8000001161d */
[----:B0-----:R-:W-:Y:S01]  /*0fa0*/  F2FP.F16.E4M3.UNPACK_B R15, R29 ;  /* 0x0000001dff0f723e */ /* 0x001fe200020006ff */
[----:B--2---:R-:W-:-:S05]  /*0fb0*/  HADD2.F32 R34, -RZ, R25.H0_H0 ;  /* 0x20000019ff227230 */ /* 0x004fca0000004100 */
[----:B------:R-:W-:Y:S01]  /*0fc0*/  FFMA R27, R34, R32, R27 ;  /* 0x00000020221b7223 */ /* 0x000fe2000000001b */
[----:B------:R-:W-:Y:S02]  /*0fd0*/  HADD2.F32 R34, -RZ, R25.H1_H1 ;  /* 0x30000019ff227230 */ /* 0x000fe40000004100 */
[----:B------:R-:W-:Y:S01]  /*0fe0*/  HADD2.F32 R32, -RZ, R15.H0_H0 ;  /* 0x2000000fff207230 */ /* 0x000fe20000004100 */
[----:B---3--:R-:W-:-:S04]  /*0ff0*/  LOP3.LUT R25, R28, 0xffff, RZ, 0xc0, !PT ;  /* 0x0000ffff1c197812 */ /* 0x008fc800078ec0ff */
[----:B------:R-:W-:-:S04]  /*1000*/  SHF.R.U32.HI R14, RZ, 0x8, R25 ;  /* 0x00000008ff0e7819 */ /* 0x000fc80000011619 */
[----:B------:R-:W-:Y:S01]  /*1010*/  F2FP.F16.E4M3.UNPACK_B R14, R14 ;  /* 0x0000000eff0e723e */ /* 0x000fe200020006ff */
[----:B----4-:R-:W-:-:S04]  /*1020*/  HADD2.F32 R15, -RZ, R30.H1_H1 ;  /* 0x3000001eff0f7230 */ /* 0x010fc80000004100 */
[----:B------:R-:W-:-:S05]  /*1030*/  HADD2.F32 R14, -RZ, R14.H0_H0 ;  /* 0x2000000eff0e7230 */ /* 0x000fca0000004100 */
[----:B------:R-:W-:Y:S01]  /*1040*/  FMUL R15, R15, R14 ;  /* 0x0000000e0f0f7220 */ /* 0x000fe20000400000 */
[----:B------:R-:W-:-:S04]  /*1050*/  LOP3.LUT R14, R28, 0xff, RZ, 0xc0, !PT ;  /* 0x000000ff1c0e7812 */ /* 0x000fc800078ec0ff */
[----:B------:R-:W-:Y:S01]  /*1060*/  F2FP.F16.E4M3.UNPACK_B R14, R14 ;  /* 0x0000000eff0e723e */ /* 0x000fe200020006ff */
[----:B------:R-:W-:-:S04]  /*1070*/  HADD2.F32 R30, -RZ, R30.H0_H0 ;  /* 0x2000001eff1e7230 */ /* 0x000fc80000004100 */
[----:B------:R-:W-:-:S05]  /*1080*/  HADD2.F32 R14, -RZ, R14.H0_H0 ;  /* 0x2000000eff0e7230 */ /* 0x000fca0000004100 */
[----:B------:R-:W-:Y:S01]  /*1090*/  FFMA R15, R30, R14, R15 ;  /* 0x0000000e1e0f7223 */ /* 0x000fe2000000000f */
[----:B------:R-:W-:-:S04]  /*10a0*/  PRMT R14, R28, 0x7632, R14 ;  /* 0x000076321c0e7816 */ /* 0x000fc8000000000e */
[----:B------:R-:W-:-:S04]  /*10b0*/  LOP3.LUT R14, R14, 0xff, RZ, 0xc0, !PT ;  /* 0x000000ff0e0e7812 */ /* 0x000fc800078ec0ff */
[----:B------:R-:W-:Y:S01]  /*10c0*/  F2FP.F16.E4M3.UNPACK_B R14, R14 ;  /* 0x0000000eff0e723e */ /* 0x000fe200020006ff */
[----:B-----5:R-:W-:-:S04]  /*10d0*/  HADD2.F32 R30, -RZ, R26.H0_H0 ;  /* 0x2000001aff1e7230 */ /* 0x020fc80000004100 */
[----:B------:R-:W-:-:S05]  /*10e0*/  HADD2.F32 R14, -RZ, R14.H0_H0 ;  /* 0x2000000eff0e7230 */ /* 0x000fca0000004100 */
[----:B------:R-:W-:Y:S01]  /*10f0*/  FFMA R30, R30, R14, R15 ;  /* 0x0000000e1e1e7223 */ /* 0x000fe2000000000f */
[----:B------:R-:W-:-:S05]  /*1100*/  IMAD.WIDE.U32 R14, R21, 0x2, R8 ;  /* 0x00000002150e7825 */ /* 0x000fca00078e0008 */
[----:B------:R-:W2:Y:S04]  /*1110*/  LDG.E.CONSTANT R29, desc[UR8][R14.64+0x300] ;  /* 0x000300080e1d7981 */ /* 0x000ea8000c1e9900 */
[----:B------:R2:W3:Y:S01]  /*1120*/  LDG.E.CONSTANT R25, desc[UR8][R14.64+0x304] ;  /* 0x000304080e197981 */ /* 0x0004e2000c1e9900 */
[----:B------:R-:W-:-:S04]  /*1130*/  SHF.R.U32.HI R28, RZ, 0x18, R28 ;  /* 0x00000018ff1c7819 */ /* 0x000fc8000001161c */
[----:B------:R-:W-:-:S05]  /*1140*/  F2FP.F16.E4M3.UNPACK_B R13, R28 ;  /* 0x0000001cff0d723e */ /* 0x000fca00020006ff */
[----:B------:R-:W-:Y:S01]  /*1150*/  HADD2.F32 R31, -RZ, R13.H0_H0 ;  /* 0x2000000dff1f7230 */ /* 0x000fe20000004100 */
[----:B------:R-:W-:Y:S01]  /*1160*/  LOP3.LUT R13, R12, 0xffff, RZ, 0xc0, !PT ;  /* 0x0000ffff0c0d7812 */ /* 0x000fe200078ec0ff */
[----:B------:R-:W-:-:S03]  /*1170*/  HADD2.F32 R33, -RZ, R26.H1_H1 ;  /* 0x3000001aff217230 */ /* 0x000fc60000004100 */
[----:B------:R-:W-:Y:S01]  /*1180*/  SHF.R.U32.HI R13, RZ, 0x8, R13 ;  /* 0x00000008ff0d7819 */ /* 0x000fe2000001160d */
[----:B------:R-:W0:Y:S03]  /*1190*/  I2F.RP R26, R23 ;  /* 0x00000017001a7306 */ /* 0x000e260000209400 */
[----:B------:R-:W-:-:S05]  /*11a0*/  F2FP.F16.E4M3.UNPACK_B R13, R13 ;  /* 0x0000000dff0d723e */ /* 0x000fca00020006ff */
[----:B------:R-:W-:Y:S01]  /*11b0*/  HADD2.F32 R13, -RZ, R13.H0_H0 ;  /* 0x2000000dff0d7230 */ /* 0x000fe20000004100 */
[----:B0-----:R-:W0:Y:S01]  /*11c0*/  MUFU.RCP R26, R26 ;  /* 0x0000001a001a7308 */ /* 0x001e220000001000 */
[----:B------:R-:W-:Y:S01]  /*11d0*/  FFMA R28, R33, R31, R30 ;  /* 0x0000001f211c7223 */ /* 0x000fe2000000001e */
[----:B0-----:R-:W-:Y:S01]  /*11e0*/  IADD3 R30, PT, PT, R26, 0xffffffe, RZ ;  /* 0x0ffffffe1a1e7810 */ /* 0x001fe20007ffe0ff */
[----:B--2---:R-:W-:-:S05]  /*11f0*/  HADD2.F32 R14, -RZ, R29.H1_H1 ;  /* 0x3000001dff0e7230 */ /* 0x004fca0000004100 */
        /* <DEDUP_REMOVED lines=8> */
[----:B------:R-:W-:Y:S02]  /*1280*/  F2FP.F16.E4M3.UNPACK_B R15, R13 ;  /* 0x0000000dff0f723e */ /* 0x000fe400020006ff */
[----:B------:R-:W0:Y:S01]  /*1290*/  F2I.FTZ.U32.TRUNC.NTZ R13, R30 ;  /* 0x0000001e000d7305 */ /* 0x000e22000021f000 */
[----:B------:R-:W-:Y:S01]  /*12a0*/  SHF.R.U32.HI R12, RZ, 0x18, R12 ;  /* 0x00000018ff0c7819 */ /* 0x000fe2000001160c */
[----:B---3--:R-:W-:Y:S02]  /*12b0*/  HADD2.F32 R29, -RZ, R25.H0_H0 ;  /* 0x20000019ff1d7230 */ /* 0x008fe40000004100 */
[----:B------:R-:W-:Y:S01]  /*12c0*/  HADD2.F32 R15, -RZ, R15.H0_H0 ;  /* 0x2000000fff0f7230 */ /* 0x000fe20000004100 */
[----:B------:R-:W-:-:S04]  /*12d0*/  F2FP.F16.E4M3.UNPACK_B R12, R12 ;  /* 0x0000000cff0c723e */ /* 0x000fc800020006ff */
[----:B------:R-:W-:Y:S01]  /*12e0*/  FFMA R14, R29, R15, R14 ;  /* 0x0000000f1d0e7223 */ /* 0x000fe2000000000e */
[----:B------:R-:W-:Y:S02]  /*12f0*/  HADD2.F32 R29, -RZ, R12.H0_H0 ;  /* 0x2000000cff1d7230 */ /* 0x000fe40000004100 */
[----:B------:R-:W-:Y:S02]  /*1300*/  HFMA2 R12, -RZ, RZ, 0, 0 ;  /* 0x00000000ff0c7431 */ /* 0x000fe400000001ff */
[----:B0-----:R-:W-:-:S04]  /*1310*/  IMAD.MOV R26, RZ, RZ, -R13 ;  /* 0x000000ffff1a7224 */ /* 0x001fc800078e0a0d */
[----:B------:R-:W-:Y:S02]  /*1320*/  IMAD R15, R26, R23, RZ ;  /* 0x000000171a0f7224 */ /* 0x000fe400078e02ff */
[----:B------:R-:W-:Y:S02]  /*1330*/  HADD2.F32 R25, -RZ, R25.H1_H1 ;  /* 0x30000019ff197230 */ /* 0x000fe40000004100 */
[----:B------:R-:W-:-:S04]  /*1340*/  IMAD.HI.U32 R26, R13, R15, R12 ;  /* 0x0000000f0d1a7227 */ /* 0x000fc800078e000c */
[----:B------:R-:W-:Y:S02]  /*1350*/  VIADD R13, R21, 0x80 ;  /* 0x00000080150d7836 */ /* 0x000fe40000000000 */
[----:B------:R-:W-:-:S03]  /*1360*/  FFMA R29, R25, R29, R14 ;  /* 0x0000001d191d7223 */ /* 0x000fc6000000000e */
[----:B------:R-:W-:-:S05]  /*1370*/  IABS R14, R13 ;  /* 0x0000000d000e7213 */ /* 0x000fca0000000000 */
[----:B------:R-:W-:-:S05]  /*1380*/  IMAD.HI.U32 R12, R26, R14, RZ ;  /* 0x0000000e1a0c7227 */ /* 0x000fca00078e00ff */
[----:B------:R-:W-:Y:S01]  /*1390*/  IADD3 R15, PT, PT, -R12, RZ, RZ ;  /* 0x000000ff0c0f7210 */ /* 0x000fe20007ffe1ff */
[----:B------:R-:W-:-:S04]  /*13a0*/  IMAD.MOV.U32 R25, RZ, RZ, R23 ;  /* 0x000000ffff197224 */ /* 0x000fc800078e0017 */
        /* <DEDUP_REMOVED lines=10> */
[----:B------:R-:W-:-:S05]  /*1450*/  IMAD.HI.U32 R13, R26, R14, RZ ;  /* 0x0000000e1a0d7227 */ /* 0x000fca00078e00ff */
[----:B------:R-:W-:-:S05]  /*1460*/  IADD3 R15, PT, PT, -R13, RZ, RZ ;  /* 0x000000ff0d0f7210 */ /* 0x000fca0007ffe1ff */
[----:B------:R-:W-:-:S05]  /*1470*/  IMAD R14, R23, R15, R14 ;  /* 0x0000000f170e7224 */ /* 0x000fca00078e020e */
[----:B------:R-:W-:Y:S02]  /*1480*/  ISETP.GT.U32.AND P3, PT, R25, R14, PT ;  /* 0x0000000e1900720c */ /* 0x000fe40003f64070 */
[----:B------:R-:W-:-:S11]  /*1490*/  IADD3 R15, PT, PT, R21, 0x180, RZ ;  /* 0x00000180150f7810 */ /* 0x000fd60007ffe0ff */
[----:B------:R-:W-:-:S05]  /*14a0*/  @!P3 IMAD.IADD R14, R14, 0x1, -R23 ;  /* 0x000000010e0eb824 */ /* 0x000fca00078e0a17 */
        /* <DEDUP_REMOVED lines=8> */
[----:B------:R-:W-:Y:S01]  /*1530*/  IMAD R22, R23, R15, R22 ;  /* 0x0000000f17167224 */ /* 0x000fe200078e0216 */
[----:B------:R-:W-:-:S04]  /*1540*/  @P6 IADD3 R12, PT, PT, R12, 0x1, RZ ;  /* 0x000000010c0c6810 */ /* 0x000fc80007ffe0ff */
[----:B------:R-:W-:Y:S02]  /*1550*/  ISETP.GT.U32.AND P6, PT, R25, R22, PT ;  /* 0x000000161900720c */ /* 0x000fe40003fc4070 */
[----:B------:R-:W-:-:S11]  /*1560*/  @!P3 IADD3 R13, PT, PT, R13, 0x1, RZ ;  /* 0x000000010d0db810 */ /* 0x000fd60007ffe0ff */
[----:B------:R-:W-:-:S05]  /*1570*/  @!P6 IMAD.IADD R22, R22, 0x1, -R23 ;  /* 0x000000011616e824 */ /* 0x000fca00078e0a17 */
[----:B------:R-:W-:Y:S02]  /*1580*/  ISETP.GE.U32.AND P3, PT, R22, R25, PT ;  /* 0x000000191600720c */ /* 0x000fe40003f66070 */
[----:B------:R-:W-:Y:S01]  /*1590*/  @P4 IADD3 R13, PT, PT, R13, 0x1, RZ ;  /* 0x000000010d0d4810 */ /* 0x000fe20007ffe0ff */
[----:B------:R-:W-:Y:S02]  /*15a0*/  @!P6 VIADD R14, R14, 0x1 ;  /* 0x000000010e0ee836 */ /* 0x000fe40000000000 */
[----:B------:R-:W-:Y:S01]  /*15b0*/  @!P1 IMAD.MOV R12, RZ, RZ, -R12 ;  /* 0x000000ffff0c9224 */ /* 0x000fe200078e0a0c */
[----:B------:R-:W-:-:S04]  /*15c0*/  MOV R15, R13 ;  /* 0x0000000d000f7202 */ /* 0x000fc80000000f00 */
[----:B------:R-:W-:Y:S02]  /*15d0*/  @!P2 IADD3 R15, PT, PT, -R15, RZ, RZ ;  /* 0x000000ff0f0fa210 */ /* 0x000fe40007ffe1ff */
[----:B------:R-:W-:Y:S01]  /*15e0*/  SEL R13, R24, R12, !P0 ;  /* 0x0000000c180d7207 */ /* 0x000fe20004000000 */
[----:B------:R-:W-:Y:S01]  /*15f0*/  @P3 VIADD R14, R14, 0x1 ;  /* 0x000000010e0e3836 */ /* 0x000fe20000000000 */
[----:B------:R-:W-:-:S03]  /*1600*/  SEL R15, R24, R15, !P0 ;  /* 0x0000000f180f7207 */ /* 0x000fc60004000000 */
[----:B------:R-:W-:Y:S02]  /*1610*/  @!P5 IMAD.MOV R14, RZ, RZ, -R14 ;  /* 0x000000ffff0ed224 */ /* 0x000fe400078e0a0e */
[C---:B------:R-:W-:Y:S02]  /*1620*/  IMAD R13, R0.reuse, UR6, R13 ;  /* 0x00000006000d7c24 */ /* 0x040fe4000f8e020d */
[----:B------:R-:W-:Y:S01]  /*1630*/  IMAD R23, R0, UR6, R15 ;  /* 0x0000000600177c24 */ /* 0x000fe2000f8e020f */
        /* <DEDUP_REMOVED lines=8> */
[----:B------:R-:W-:Y:S01]  /*16c0*/  UIADD3 UR5, UPT, UPT, UR5, 0x4, URZ ;  /* 0x0000000405057890 */ /* 0x000fe2000fffe0ff */
[----:B------:R-:W-:-:S03]  /*16d0*/  FFMA R27, R34, R32, R27 ;  /* 0x00000020221b7223 */ /* 0x000fc6000000001b */
        /* <DEDUP_REMOVED lines=8> */
.L_x_12:
        /* <DEDUP_REMOVED lines=23> */
[----:B0-----:R-:W-:Y:S01]  /*18d0*/  IMAD.MOV.U32 R12, RZ, RZ, RZ ;  /* 0x000000ffff0c7224 */ /* 0x001fe200078e00ff */
[----:B-1----:R-:W-:-:S05]  /*18e0*/  IADD3 R23, PT, PT, RZ, -R13, RZ ;  /* 0x8000000dff177210 */ /* 0x002fca0007ffe0ff */
[----:B------:R-:W-:-:S04]  /*18f0*/  IMAD R23, R23, R14, RZ ;  /* 0x0000000e17177224 */ /* 0x000fc800078e02ff */
[----:B------:R-:W-:Y:S01]  /*1900*/  IMAD.HI.U32 R15, R13, R23, R12 ;  /* 0x000000170d0f7227 */ /* 0x000fe200078e000c */
[----:B--2---:R-:W-:-:S07]  /*1910*/  LEA R23, R22, UR4, 0x2 ;  /* 0x0000000416177c11 */ /* 0x004fce000f8e10ff */
.L_x_14:
[----:B------:R-:W-:-:S04]  /*1920*/  IADD3 R28, P0, PT, R23, R6, RZ ;  /* 0x00000006171c7210 */ /* 0x000fc80007f1e0ff */
[----:B------:R-:W-:-:S05]  /*1930*/  IADD3.X R29, PT, PT, RZ, R16, RZ, P0, !PT ;  /* 0x00000010ff1d7210 */ /* 0x000fca00007fe4ff */
[----:B------:R0:W2:Y:S01]  /*1940*/  LDG.E.CONSTANT R22, desc[UR8][R28.64] ;  /* 0x000000081c167981 */ /* 0x0000a2000c1e9900 */
[----:B------:R-:W-:-:S05]  /*1950*/  IMAD.WIDE.U32 R26, R23, 0x2, R8 ;  /* 0x00000002171a7825 */ /* 0x000fca00078e0008 */
[----:B------:R-:W3:Y:S04]  /*1960*/  LDG.E.CONSTANT R13, desc[UR8][R26.64] ;  /* 0x000000081a0d7981 */ /* 0x000ee8000c1e9900 */
[----:B------:R1:W4:Y:S01]  /*1970*/  LDG.E.CONSTANT R24, desc[UR8][R26.64+0x4] ;  /* 0x000004081a187981 */ /* 0x000322000c1e9900 */
[----:B0-----:R-:W-:Y:S02]  /*1980*/  IABS R28, R23 ;  /* 0x00000017001c7213 */ /* 0x001fe40000000000 */
[C---:B--2---:R-:W-:Y:S02]  /*1990*/  LOP3.LUT R12, R22.reuse, 0xffff, RZ, 0xc0, !PT ;  /* 0x0000ffff160c7812 */ /* 0x044fe400078ec0ff */
[----:B------:R-:W-:Y:S02]  /*19a0*/  LOP3.LUT R25, R22, 0xff, RZ, 0xc0, !PT ;  /* 0x000000ff16197812 */ /* 0x000fe400078ec0ff */
[----:B------:R-:W-:Y:S01]  /*19b0*/  SHF.R.U32.HI R12, RZ, 0x8, R12 ;  /* 0x00000008ff0c7819 */ /* 0x000fe2000001160c */
[----:B---3--:R-:W-:-:S03]  /*19c0*/  HADD2.F32 R31, -RZ, R13.H1_H1 ;  /* 0x3000000dff1f7230 */ /* 0x008fc60000004100 */
[----:B-1----:R-:W-:Y:S01]  /*19d0*/  F2FP.F16.E4M3.UNPACK_B R27, R12 ;  /* 0x0000000cff1b723e */ /* 0x002fe200020006ff */
[----:B------:R-:W-:Y:S01]  /*19e0*/  HADD2.F32 R29, -RZ, R13.H0_H0 ;  /* 0x2000000dff1d7230 */ /* 0x000fe20000004100 */
[----:B------:R-:W0:Y:S03]  /*19f0*/  LDC R12, c[0x0][0x3c4] ;  /* 0x0000f100ff0c7b82 */ /* 0x000e260000000800 */
[----:B------:R-:W-:Y:S01]  /*1a00*/  HADD2.F32 R30, -RZ, R27.H0_H0 ;  /* 0x2000001bff1e7230 */ /* 0x000fe20000004100 */
[----:B------:R-:W-:Y:S02]  /*1a10*/  F2FP.F16.E4M3.UNPACK_B R27, R25 ;  /* 0x00000019ff1b723e */ /* 0x000fe400020006ff */
[----:B------:R-:W-:Y:S02]  /*1a20*/  PRMT R25, R22, 0x7632, R25 ;  /* 0x0000763216197816 */ /* 0x000fe40000000019 */
[----:B------:R-:W-:Y:S01]  /*1a30*/  FMUL R30, R31, R30 ;  /* 0x0000001e1f1e7220 */ /* 0x000fe20000400000 */
[----:B------:R-:W-:Y:S01]  /*1a40*/  HADD2.F32 R27, -RZ, R27.H0_H0 ;  /* 0x2000001bff1b7230 */ /* 0x000fe20000004100 */
[----:B------:R-:W-:-:S04]  /*1a50*/  LOP3.LUT R25, R25, 0xff, RZ, 0xc0, !PT ;  /* 0x000000ff19197812 */ /* 0x000fc800078ec0ff */
[----:B------:R-:W-:Y:S01]  /*1a60*/  F2FP.F16.E4M3.UNPACK_B R13, R25 ;  /* 0x00000019ff0d723e */ /* 0x000fe200020006ff */
[----:B------:R-:W-:Y:S01]  /*1a70*/  FFMA R25, R29, R27, R30 ;  /* 0x0000001b1d197223 */ /* 0x000fe2000000001e */
[----:B----4-:R-:W-:-:S03]  /*1a80*/  HADD2.F32 R30, -RZ, R24.H0_H0 ;  /* 0x20000018ff1e7230 */ /* 0x010fc60000004100 */
        /* <DEDUP_REMOVED lines=12> */
[----:B------:R-:W-:-:S05]  /*1b50*/  @P0 IADD3 R13, PT, PT, R13, 0x1, RZ ;  /* 0x000000010d0d0810 */ /* 0x000fca0007ffe0ff */
[----:B------:R-:W-:-:S05]  /*1b60*/  @!P2 IMAD.MOV R13, RZ, RZ, -R13 ;  /* 0x000000ffff0da224 */ /* 0x000fca00078e0a0d */
[----:B------:R-:W-:-:S05]  /*1b70*/  SEL R13, R21, R13, !P3 ;  /* 0x0000000d150d7207 */ /* 0x000fca0005800000 */
[----:B------:R-:W-:-:S04]  /*1b80*/  IMAD R13, R0, UR7, R13 ;  /* 0x00000007000d7c24 */ /* 0x000fc8000f8e020d */
[----:B------:R-:W-:-:S06]  /*1b90*/  IMAD.WIDE R12, R13, 0x4, R10 ;  /* 0x000000040d0c7825 */ /* 0x000fcc00078e020a */
[----:B------:R-:W2:Y:S01]  /*1ba0*/  LDG.E.CONSTANT R13, desc[UR8][R12.64] ;  /* 0x000000080c0d7981 */ /* 0x000ea2000c1e9900 */
[----:B------:R-:W-:Y:S01]  /*1bb0*/  SHF.R.U32.HI R22, RZ, 0x18, R22 ;  /* 0x00000018ff167819 */ /* 0x000fe20000011616 */
[----:B------:R-:W-:Y:S01]  /*1bc0*/  UIADD3 UR5, UPT, UPT, UR5, 0x1, URZ ;  /* 0x0000000105057890 */ /* 0x000fe2000fffe0ff */
[----:B------:R-:W-:Y:S01]  /*1bd0*/  HADD2.F32 R24, -RZ, R24.H1_H1 ;  /* 0x30000018ff187230 */ /* 0x000fe20000004100 */
[----:B------:R-:W-:Y:S02]  /*1be0*/  IADD3 R23, PT, PT, R23, 0x80, RZ ;  /* 0x0000008017177810 */ /* 0x000fe40007ffe0ff */
[----:B------:R-:W-:Y:S01]  /*1bf0*/  F2FP.F16.E4M3.UNPACK_B R22, R22 ;  /* 0x00000016ff16723e */ /* 0x000fe200020006ff */
[----:B------:R-:W-:-:S04]  /*1c00*/  UISETP.NE.AND UP0, UPT, UR5, URZ, UPT ;  /* 0x000000ff0500728c */ /* 0x000fc8000bf05270 */
[----:B------:R-:W-:-:S05]  /*1c10*/  HADD2.F32 R22, -RZ, R22.H0_H0 ;  /* 0x20000016ff167230 */ /* 0x000fca0000004100 */
[----:B------:R-:W-:-:S04]  /*1c20*/  FFMA R22, R24, R22, R25 ;  /* 0x0000001618167223 */ /* 0x000fc80000000019 */
[----:B--2---:R-:W-:Y:S01]  /*1c30*/  FFMA R20, R13, R22, R20 ;  /* 0x000000160d147223 */ /* 0x004fe20000000014 */
[----:B------:R-:W-:Y:S06]  /*1c40*/  BRA.U UP0, `(.L_x_14) ;  /* 0xfffffffd00347547 */ /* 0x000fec000b83ffff */
.L_x_11:
        /* <DEDUP_REMOVED lines=11> */
[----:B------:R-:W-:-:S05]  /*1d00*/  VIADD R23, R21, UR5 ;  /* 0x0000000515177c36 */ /* 0x000fca0008000000 */
[----:B--2---:R-:W-:-:S13]  /*1d10*/  ISETP.GE.AND P0, PT, R23, R12, PT ;  /* 0x0000000c1700720c */ /* 0x004fda0003f06270 */
[----:B-1-34-:R-:W-:Y:S05]  /*1d20*/  @P0 BRA `(.L_x_16) ;  /* 0x0000000800ec0947 */ /* 0x01afea0003800000 */
[----:B------:R-:W-:Y:S01]  /*1d30*/  LOP3.LUT R13, RZ, R21, RZ, 0x33, !PT ;  /* 0x00000015ff0d7212 */ /* 0x000fe200078e33ff */
[----:B------:R-:W-:Y:S01]  /*1d40*/  BSSY.RECONVERGENT B1, `(.L_x_17) ;  /* 0x000003b000017945 */ /* 0x000fe20003800200 */
[----:B------:R-:W-:-:S04]  /*1d50*/  VIADDMNMX R12, R23, 0x20, R12, !PT ;  /* 0x00000020170c7846 */ /* 0x000fc8000780010c */
[----:B------:R-:W-:-:S04]  /*1d60*/  IADD3 R12, PT, PT, R12, R13, RZ ;  /* 0x0000000d0c0c7210 */ /* 0x000fc80007ffe0ff */
[C---:B------:R-:W-:Y:S01]  /*1d70*/  LOP3.LUT R13, R12.reuse, 0x60, RZ, 0xc0, !PT ;  /* 0x000000600c0d7812 */ /* 0x040fe200078ec0ff */
[C---:B------:R-:W-:Y:S01]  /*1d80*/  VIADD R14, R12.reuse, -UR5 ;  /* 0x800000050c0e7c36 */ /* 0x040fe20008000000 */
[----:B------:R-:W-:Y:S02]  /*1d90*/  LEA.HI R22, R12, 0x1, RZ, 0x1b ;  /* 0x000000010c167811 */ /* 0x000fe400078fd8ff */
[----:B------:R-:W-:Y:S02]  /*1da0*/  ISETP.NE.AND P1, PT, R13, 0x60, PT ;  /* 0x000000600d00780c */ /* 0x000fe40003f25270 */
[----:B------:R-:W-:-:S11]  /*1db0*/  ISETP.GE.U32.AND P0, PT, R14, 0x60, PT ;  /* 0x000000600e00780c */ /* 0x000fd60003f06070 */
[----:B------:R-:W-:Y:S05]  /*1dc0*/  @!P1 BRA `(.L_x_18) ;  /* 0x0000000000c89947 */ /* 0x000fea0003800000 */
[----:B------:R-:W0:Y:S01]  /*1dd0*/  LDC R26, c[0x0][0x3c4] ;  /* 0x0000f100ff1a7b82 */ /* 0x000e220000000800 */
[----:B------:R-:W1:Y:S01]  /*1de0*/  LDCU.64 UR6, c[0x0][0x380] ;  /* 0x00007000ff0677ac */ /* 0x000e620008000a00 */
[----:B------:R-:W-:-:S05]  /*1df0*/  LOP3.LUT R22, R22, 0x3, RZ, 0xc0, !PT ;  /* 0x0000000316167812 */ /* 0x000fca00078ec0ff */
[----:B------:R-:W-:Y:S01]  /*1e00*/  IMAD.MOV R22, RZ, RZ, -R22 ;  /* 0x000000ffff167224 */ /* 0x000fe200078e0a16 */
        /* <DEDUP_REMOVED lines=9> */
[----:B0-----:R-:W-:Y:S02]  /*1ea0*/  HFMA2 R14, -RZ, RZ, 0, 0 ;  /* 0x00000000ff0e7431 */ /* 0x001fe400000001ff */
[----:B-1----:R-:W-:-:S04]  /*1eb0*/  IMAD.MOV R25, RZ, RZ, -R15 ;  /* 0x000000ffff197224 */ /* 0x002fc800078e0a0f */
[----:B------:R-:W-:-:S04]  /*1ec0*/  IMAD R25, R25, R12, RZ ;  /* 0x0000000c19197224 */ /* 0x000fc800078e02ff */
[----:B------:R-:W-:-:S07]  /*1ed0*/  IMAD.HI.U32 R13, R15, R25, R14 ;  /* 0x000000190f0d7227 */ /* 0x000fce00078e000e */
.L_x_19:
[----:B------:R-:W0:Y:S01]  /*1ee0*/  LDC R28, c[0x0][0x3c4] ;  /* 0x0000f100ff1c7b82 */ /* 0x000e220000000800 */
[----:B------:R-:W-:-:S05]  /*1ef0*/  IABS R24, R23 ;  /* 0x0000001700187213 */ /* 0x000fca0000000000 */
[----:B------:R-:W-:-:S05]  /*1f00*/  IMAD.HI.U32 R14, R13, R24, RZ ;  /* 0x000000180d0e7227 */ /* 0x000fca00078e00ff */
[----:B------:R-:W-:Y:S02]  /*1f10*/  IADD3 R15, PT, PT, -R14, RZ, RZ ;  /* 0x000000ff0e0f7210 */ /* 0x000fe40007ffe1ff */
        /* <DEDUP_REMOVED lines=10> */
[----:B------:R-:W-:-:S05]  /*1fc0*/  @P2 VIADD R14, R14, 0x1 ;  /* 0x000000010e0e2836 */ /* 0x000fca0000000000 */
[----:B------:R-:W-:Y:S02]  /*1fd0*/  MOV R15, R14 ;  /* 0x0000000e000f7202 */ /* 0x000fe40000000f00 */
[----:B------:R-:W-:-:S03]  /*1fe0*/  IADD3 R14, P2, PT, R23, R6, RZ ;  /* 0x00000006170e7210 */ /* 0x000fc60007f5e0ff */
[----:B------:R-:W-:-:S05]  /*1ff0*/  @!P4 IMAD.MOV R15, RZ, RZ, -R15 ;  /* 0x000000ffff0fc224 */ /* 0x000fca00078e0a0f */
[----:B------:R-:W-:Y:S02]  /*2000*/  SEL R27, R26, R15, !P1 ;  /* 0x0000000f1a1b7207 */ /* 0x000fe40004800000 */
[----:B------:R-:W-:-:S03]  /*2010*/  LEA.HI.X.SX32 R15, R23, R16, 0x1, P2 ;  /* 0x00000010170f7211 */ /* 0x000fc600010f0eff */
[----:B------:R-:W-:-:S03]  /*2020*/  IMAD R27, R0, UR4, R27 ;  /* 0x00000004001b7c24 */ /* 0x000fc6000f8e021b */
[----:B------:R-:W3:Y:S01]  /*2030*/  LDG.E.U8.CONSTANT R15, desc[UR8][R14.64] ;  /* 0x000000080e0f7981 */ /* 0x000ee2000c1e9100 */
[----:B------:R-:W-:-:S06]  /*2040*/  IMAD.WIDE R28, R27, 0x4, R10 ;  /* 0x000000041b1c7825 */ /* 0x000fcc00078e020a */
[----:B------:R-:W4:Y:S01]  /*2050*/  LDG.E.CONSTANT R28, desc[UR8][R28.64] ;  /* 0x000000081c1c7981 */ /* 0x000f22000c1e9900 */
[----:B------:R-:W-:-:S04]  /*2060*/  IADD3 R22, PT, PT, R22, 0x1, RZ ;  /* 0x0000000116167810 */ /* 0x000fc80007ffe0ff */
[----:B------:R-:W-:Y:S01]  /*2070*/  ISETP.NE.AND P2, PT, R22, RZ, PT ;  /* 0x000000ff1600720c */ /* 0x000fe20003f45270 */
[----:B------:R-:W-:Y:S02]  /*2080*/  VIADD R23, R23, 0x20 ;  /* 0x0000002017177836 */ /* 0x000fe40000000000 */
[----:B--2---:R-:W-:Y:S01]  /*2090*/  HADD2.F32 R27, -RZ, R24.H0_H0 ;  /* 0x20000018ff1b7230 */ /* 0x004fe20000004100 */
[----:B---3--:R-:W-:-:S05]  /*20a0*/  F2FP.F16.E4M3.UNPACK_B R15, R15 ;  /* 0x0000000fff0f723e */ /* 0x008fca00020006ff */
[----:B------:R-:W-:Y:S02]  /*20b0*/  HADD2.F32 R30, -RZ, R15.H0_H0 ;  /* 0x2000000fff1e7230 */ /* 0x000fe40000004100 */
[----:B----4-:R-:W-:-:S04]  /*20c0*/  FMUL R27, R27, R28 ;  /* 0x0000001c1b1b7220 */ /* 0x010fc80000400000 */
[----:B------:R-:W-:Y:S01]  /*20d0*/  FFMA R20, R27, R30, R20 ;  /* 0x0000001e1b147223 */ /* 0x000fe20000000014 */
[----:B------:R-:W-:Y:S06]  /*20e0*/  @P2 BRA `(.L_x_19) ;  /* 0xfffffffc007c2947 */ /* 0x000fec000383ffff */
.L_x_18:
[----:B------:R-:W-:Y:S05]  /*20f0*/  BSYNC.RECONVERGENT B1 ;  /* 0x0000000000017941 */ /* 0x000fea0003800200 */
.L_x_17:
[----:B------:R-:W-:Y:S05]  /*2100*/  @!P0 BRA `(.L_x_16) ;  /* 0x0000000400f48947 */ /* 0x000fea0003800000 */
[----:B------:R-:W0:Y:S01]  /*2110*/  LDC R12, c[0x0][0x3c4] ;  /* 0x0000f100ff0c7b82 */ /* 0x000e220000000800 */
[----:B------:R-:W-:Y:S02]  /*2120*/  MOV R24, RZ ;  /* 0x000000ff00187202 */ /* 0x000fe40000000f00 */
[----:B0-----:R-:W-:-:S04]  /*2130*/  IABS R22, R12 ;  /* 0x0000000c00167213 */ /* 0x001fc80000000000 */
[----:B------:R-:W0:Y:S08]  /*2140*/  I2F.RP R12, R22 ;  /* 0x00000016000c7306 */ /* 0x000e300000209400 */
[----:B0-----:R-:W0:Y:S02]  /*2150*/  MUFU.RCP R12, R12 ;  /* 0x0000000c000c7308 */ /* 0x001e240000001000 */
[----:B0-----:R-:W-:-:S06]  /*2160*/  IADD3 R25, PT, PT, R12, 0xffffffe, RZ ;  /* 0x0ffffffe0c197810 */ /* 0x001fcc0007ffe0ff */
[----:B------:R-:W0:Y:S02]  /*2170*/  F2I.FTZ.U32.TRUNC.NTZ R25, R25 ;  /* 0x0000001900197305 */ /* 0x000e24000021f000 */
[----:B0-----:R-:W-:-:S04]  /*2180*/  IMAD.MOV R13, RZ, RZ, -R25 ;  /* 0x000000ffff0d7224 */ /* 0x001fc800078e0a19 */
[----:B------:R-:W-:-:S04]  /*2190*/  IMAD R13, R13, R22, RZ ;  /* 0x000000160d0d7224 */ /* 0x000fc800078e02ff */
[----:B------:R-:W-:-:S07]  /*21a0*/  IMAD.HI.U32 R24, R25, R13, R24 ;  /* 0x0000000d19187227 */ /* 0x000fce00078e0018 */
.L_x_20:
        /* <DEDUP_REMOVED lines=10> */
[----:B------:R-:W-:Y:S01]  /*2250*/  @!P1 IADD3 R13, PT, PT, R13, -R27, RZ ;  /* 0x8000001b0d0d9210 */ /* 0x000fe20007ffe0ff */
[----:B------:R-:W-:-:S03]  /*2260*/  @!P1 VIADD R24, R24, 0x1 ;  /* 0x0000000118189836 */ /* 0x000fc60000000000 */
[----:B------:R-:W-:Y:S01]  /*2270*/  ISETP.GE.U32.AND P0, PT, R13, R22, PT ;  /* 0x000000160d00720c */ /* 0x000fe20003f06070 */
[----:B------:R-:W-:Y:S01]  /*2280*/  IMAD.WIDE R12, R23, 0x2, R8 ;  /* 0x00000002170c7825 */ /* 0x000fe200078e0208 */
[----:B------:R-:W0:Y:S04]  /*2290*/  I2F.RP R14, R27 ;  /* 0x0000001b000e7306 */ /* 0x000e280000209400 */
[----:B------:R-:W2:Y:S07]  /*22a0*/  LDG.E.U16.CONSTANT R30, desc[UR8][R12.64+0x40] ;  /* 0x000040080c1e7981 */ /* 0x000eae000c1e9500 */
[----:B------:R-:W-:-:S02]  /*22b0*/  @P0 IADD3 R24, PT, PT, R24, 0x1, RZ ;  /* 0x0000000118180810 */ /* 0x000fc40007ffe0ff */
        /* <DEDUP_REMOVED lines=10> */
[----:B0-----:R-:W-:Y:S02]  /*2360*/  HFMA2 R28, -RZ, RZ, 0, 0 ;  /* 0x00000000ff1c7431 */ /* 0x001fe400000001ff */
[----:B-----5:R-:W-:-:S04]  /*2370*/  IMAD.MOV R22, RZ, RZ, -R29 ;  /* 0x000000ffff167224 */ /* 0x020fc800078e0a1d */
[----:B------:R-:W-:-:S04]  /*2380*/  IMAD R31, R22, R27, RZ ;  /* 0x0000001b161f7224 */ /* 0x000fc800078e02ff */
[----:B------:R-:W-:-:S04]  /*2390*/  IMAD.HI.U32 R24, R29, R31, R28 ;  /* 0x0000001f1d187227 */ /* 0x000fc800078e001c */
[----:B------:R-:W-:-:S05]  /*23a0*/  VIADD R29, R23, 0x20 ;  /* 0x00000020171d7836 */ /* 0x000fca0000000000 */
[----:B-1----:R-:W-:Y:S02]  /*23b0*/  IABS R19, R29 ;  /* 0x0000001d00137213 */ /* 0x002fe40000000000 */
[----:B------:R-:W-:-:S03]  /*23c0*/  LOP3.LUT R29, R29, R26, RZ, 0x3c, !PT ;  /* 0x0000001a1d1d7212 */ /* 0x000fc600078e3cff */
[----:B------:R-:W-:Y:S01]  /*23d0*/  IMAD.HI.U32 R14, R24, R19, RZ ;  /* 0x00000013180e7227 */ /* 0x000fe200078e00ff */
[----:B------:R-:W-:-:S04]  /*23e0*/  ISETP.GE.AND P3, PT, R29, RZ, PT ;  /* 0x000000ff1d00720c */ /* 0x000fc80003f66270 */
[----:B------:R-:W-:-:S05]  /*23f0*/  IADD3 R22, PT, PT, -R14, RZ, RZ ;  /* 0x000000ff0e167210 */ /* 0x000fca0007ffe1ff */
[----:B------:R-:W-:Y:S02]  /*2400*/  IMAD R19, R27, R22, R19 ;  /* 0x000000161b137224 */ /* 0x000fe400078e0213 */
[----:B------:R-:W-:-:S05]  /*2410*/  IMAD.MOV.U32 R22, RZ, RZ, R27 ;  /* 0x000000ffff167224 */ /* 0x000fca00078e001b */
[----:B------:R-:W-:-:S13]  /*2420*/  ISETP.GT.U32.AND P2, PT, R22, R19, PT ;  /* 0x000000131600720c */ /* 0x000fda0003f44070 */
[----:B------:R-:W-:Y:S01]  /*2430*/  @!P2 IADD3 R19, PT, PT, R19, -R27, RZ ;  /* 0x8000001b1313a210 */ /* 0x000fe20007ffe0ff */
[----:B------:R-:W-:-:S03]  /*2440*/  @!P2 VIADD R14, R14, 0x1 ;  /* 0x000000010e0ea836 */ /* 0x000fc60000000000 */
[----:B------:R-:W-:-:S13]  /*2450*/  ISETP.GE.U32.AND P1, PT, R19, R22, PT ;  /* 0x000000161300720c */ /* 0x000fda0003f26070 */
[----:B------:R-:W-:-:S05]  /*2460*/  @P1 IADD3 R14, PT, PT, R14, 0x1, RZ ;  /* 0x000000010e0e1810 */ /* 0x000fca0007ffe0ff */
[----:B------:R-:W-:Y:S01]  /*2470*/  IMAD.MOV.U32 R28, RZ, RZ, R14 ;  /* 0x000000ffff1c7224 */ /* 0x000fe200078e000e */
[----:B------:R-:W-:-:S04]  /*2480*/  IADD3 R14, P1, PT, R23, R6, RZ ;  /* 0x00000006170e7210 */ /* 0x000fc80007f3e0ff */
[----:B------:R-:W-:-:S04]  /*2490*/  @!P3 IADD3 R28, PT, PT, -R28, RZ, RZ ;  /* 0x000000ff1c1cb210 */ /* 0x000fc80007ffe1ff */
[----:B------:R-:W-:-:S05]  /*24a0*/  SEL R19, R25, R28, !P0 ;  /* 0x0000001c19137207 */ /* 0x000fca0004000000 */
[----:B------:R-:W-:Y:S02]  /*24b0*/  IMAD R19, R0, UR10, R19 ;  /* 0x0000000a00137c24 */ /* 0x000fe4000f8e0213 */
[----:B---3--:R-:W-:Y:S01]  /*24c0*/  HADD2.F32 R29, -RZ, R15.H0_H0 ;  /* 0x2000000fff1d7230 */ /* 0x008fe20000004100 */
        /* <DEDUP_REMOVED lines=11> */
[----:B--2---:R-:W-:Y:S01]  /*2580*/  HADD2.F32 R29, -RZ, R30.H0_H0 ;  /* 0x2000001eff1d7230 */ /* 0x004fe20000004100 */
[----:B------:R-:W-:Y:S01]  /*2590*/  IABS R32, R33 ;  /* 0x0000002100207213 */ /* 0x000fe20000000000 */
[----:B------:R-:W2:Y:S03]  /*25a0*/  LDG.E.U8.CONSTANT R30, desc[UR8][R14.64+0x60] ;  /* 0x000060080e1e7981 */ /* 0x000ea6000c1e9100 */
[----:B-----5:R-:W-:Y:S01]  /*25b0*/  FMUL R20, R29, R18 ;  /* 0x000000121d147220 */ /* 0x020fe20000400000 */
[----:B------:R-:W-:Y:S02]  /*25c0*/  HADD2.F32 R29, -RZ, R19.H0_H0 ;  /* 0x20000013ff1d7230 */ /* 0x000fe40000004100 */
[----:B------:R-:W-:-:S05]  /*25d0*/  VIADD R19, R23, 0x40 ;  /* 0x0000004017137836 */ /* 0x000fca0000000000 */
[----:B------:R-:W-:Y:S02]  /*25e0*/  IABS R28, R19 ;  /* 0x00000013001c7213 */ /* 0x000fe40000000000 */
[----:B------:R-:W-:-:S03]  /*25f0*/  LOP3.LUT R19, R19, R26, RZ, 0x3c, !PT ;  /* 0x0000001a13137212 */ /* 0x000fc600078e3cff */
[----:B------:R-:W-:Y:S01]  /*2600*/  IMAD.HI.U32 R18, R24, R28, RZ ;  /* 0x0000001c18127227 */ /* 0x000fe200078e00ff */
[----:B------:R-:W-:-:S04]  /*2610*/  ISETP.GE.AND P3, PT, R19, RZ, PT ;  /* 0x000000ff1300720c */ /* 0x000fc80003f66270 */
[----:B------:R-:W-:-:S05]  /*2620*/  IADD3 R19, PT, PT, -R18, RZ, RZ ;  /* 0x000000ff12137210 */ /* 0x000fca0007ffe1ff */
        /* <DEDUP_REMOVED lines=8> */
[----:B------:R-:W-:-:S05]  /*26b0*/  @!P2 IMAD.IADD R19, R19, 0x1, -R27 ;  /* 0x000000011313a824 */ /* 0x000fca00078e0a1b */
[----:B------:R-:W-:Y:S02]  /*26c0*/  ISETP.GE.U32.AND P1, PT, R19, R22, PT ;  /* 0x000000161300720c */ /* 0x000fe40003f26070 */
[----:B------:R-:W-:-:S11]  /*26d0*/  @!P2 IADD3 R18, PT, PT, R18, 0x1, RZ ;  /* 0x000000011212a810 */ /* 0x000fd60007ffe0ff */
[----:B------:R-:W-:-:S05]  /*26e0*/  @P1 VIADD R18, R18, 0x1 ;  /* 0x0000000112121836 */ /* 0x000fca0000000000 */
[----:B------:R-:W-:Y:S02]  /*26f0*/  @!P3 IADD3 R18, PT, PT, -R18, RZ, RZ ;  /* 0x000000ff1212b210 */ /* 0x000fe40007ffe1ff */
[----:B------:R-:W-:Y:S02]  /*2700*/  ISETP.GE.AND P3, PT, R33, RZ, PT ;  /* 0x000000ff2100720c */ /* 0x000fe40003f66270 */
[----:B------:R-:W-:-:S05]  /*2710*/  IADD3 R33, PT, PT, -R26, RZ, RZ ;  /* 0x000000ff1a217210 */ /* 0x000fca0007ffe1ff */
[----:B0-----:R-:W-:-:S05]  /*2720*/  IMAD R13, R27, R33, R32 ;  /* 0x000000211b0d7224 */ /* 0x001fca00078e0220 */
[----:B------:R-:W-:-:S13]  /*2730*/  ISETP.GT.U32.AND P2, PT, R22, R13, PT ;  /* 0x0000000d1600720c */ /* 0x000fda0003f44070 */
[----:B------:R-:W-:-:S05]  /*2740*/  @!P2 IMAD.IADD R13, R13, 0x1, -R27 ;  /* 0x000000010d0da824 */ /* 0x000fca00078e0a1b */
[----:B------:R-:W-:Y:S02]  /*2750*/  ISETP.GE.U32.AND P1, PT, R13, R22, PT ;  /* 0x000000160d00720c */ /* 0x000fe40003f26070 */
[----:B------:R-:W-:Y:S02]  /*2760*/  @!P2 IADD3 R26, PT, PT, R26, 0x1, RZ ;  /* 0x000000011a1aa810 */ /* 0x000fe40007ffe0ff */
[----:B------:R-:W-:-:S09]  /*2770*/  SEL R19, R25, R18, !P0 ;  /* 0x0000001219137207 */ /* 0x000fd20004000000 */
        /* <DEDUP_REMOVED lines=9> */
[----:B------:R-:W-:-:S05]  /*2810*/  VIADD R23, R23, 0x80 ;  /* 0x0000008017177836 */ /* 0x000fca0000000000 */
[----:B------:R-:W-:Y:S02]  /*2820*/  ISETP.GE.AND P0, PT, R23, UR11, PT ;  /* 0x0000000b17007c0c */ /* 0x000fe4000bf06270 */
[----:B--2---:R-:W-:Y:S01]  /*2830*/  F2FP.F16.E4M3.UNPACK_B R30, R30 ;  /* 0x0000001eff1e723e */ /* 0x004fe200020006ff */
[----:B----4-:R-:W-:Y:S01]  /*2840*/  HADD2.F32 R15, -RZ, R29.H0_H0 ;  /* 0x2000001dff0f7230 */ /* 0x010fe20000004100 */
[----:B-----5:R-:W-:Y:S01]  /*2850*/  F2FP.F16.E4M3.UNPACK_B R31, R31 ;  /* 0x0000001fff1f723e */ /* 0x020fe200020006ff */
[----:B---3--:R-:W-:-:S04]  /*2860*/  HADD2.F32 R19, -RZ, R28.H0_H0 ;  /* 0x2000001cff137230 */ /* 0x008fc80000004100 */
[----:B------:R-:W-:Y:S02]  /*2870*/  HADD2.F32 R31, -RZ, R31.H0_H0 ;  /* 0x2000001fff1f7230 */ /* 0x000fe40000004100 */
[----:B------:R-:W-:-:S04]  /*2880*/  FMUL R15, R15, R18 ;  /* 0x000000120f0f7220 */ /* 0x000fc80000400000 */
[----:B------:R-:W-:Y:S01]  /*2890*/  FFMA R31, R15, R31, R20 ;  /* 0x0000001f0f1f7223 */ /* 0x000fe20000000014 */
[----:B------:R-:W-:Y:S02]  /*28a0*/  HADD2.F32 R15, -RZ, R30.H0_H0 ;  /* 0x2000001eff0f7230 */ /* 0x000fe40000004100 */
[----:B------:R-:W-:-:S04]  /*28b0*/  FMUL R12, R19, R12 ;  /* 0x0000000c130c7220 */ /* 0x000fc80000400000 */
[----:B------:R-:W-:Y:S01]  /*28c0*/  FFMA R20, R12, R15, R31 ;  /* 0x0000000f0c147223 */ /* 0x000fe2000000001f */
[----:B------:R-:W-:Y:S06]  /*28d0*/  @!P0 BRA `(.L_x_20) ;  /* 0xfffffff800348947 */ /* 0x000fec000383ffff */
.L_x_16:
[----:B------:R-:W-:Y:S05]  /*28e0*/  BSYNC.RECONVERGENT B0 ;  /* 0x0000000000007941 */ /* 0x000fea0003800200 */
.L_x_15:
        /* <DEDUP_REMOVED lines=15> */
[----:B------:R-:W-:Y:S01]  /*29e0*/  F2FP.F16.F32.PACK_AB R0, RZ, R0 ;  /* 0x00000000ff00723e */ /* 0x000fe200000000ff */
        /* <DEDUP_REMOVED lines=14> */
.L_x_21:
        /* <DEDUP_REMOVED lines=11> */
.L_x_41:


//--------------------- .text._ZN8fp8_gemm16fp8_matmul_tiledI13__nv_bfloat16Li32ELi32ELi32EEEvPKT_PK13__nv_fp8_e4m3PKfPS2_iiiiii --------------------------
	.section	.text._ZN8fp8_gemm16fp8_matmul_tiledI13__nv_bfloat16Li32ELi32ELi32EEEvPKT_PK13__nv_fp8_e4m3PKfPS2_iiiiii,"ax",@progbits
	.align	128
        .global         _ZN8fp8_gemm16fp8_matmul_tiledI13__nv_bfloat16Li32ELi32ELi32EEEvPKT_PK13__nv_fp8_e4m3PKfPS2_iiiiii
        .type           _ZN8fp8_gemm16fp8_matmul_tiledI13__nv_bfloat16Li32ELi32ELi32EEEvPKT_PK13__nv_fp8_e4m3PKfPS2_iiiiii,@function
        .size           _ZN8fp8_gemm16fp8_matmul_tiledI13__nv_bfloat16Li32ELi32ELi32EEEvPKT_PK13__nv_fp8_e4m3PKfPS2_iiiiii,(.L_x_42 - _ZN8fp8_gemm16fp8_matmul_tiledI13__nv_bfloat16Li32ELi32ELi32EEEvPKT_PK13__nv_fp8_e4m3PKfPS2_iiiiii)
        .other          _ZN8fp8_gemm16fp8_matmul_tiledI13__nv_bfloat16Li32ELi32ELi32EEEvPKT_PK13__nv_fp8_e4m3PKfPS2_iiiiii,@"STO_CUDA_ENTRY STV_DEFAULT"
_ZN8fp8_gemm16fp8_matmul_tiledI13__nv_bfloat16Li32ELi32ELi32EEEvPKT_PK13__nv_fp8_e4m3PKfPS2_iiiiii:
.text._ZN8fp8_gemm16fp8_matmul_tiledI13__nv_bfloat16Li32ELi32ELi32EEEvPKT_PK13__nv_fp8_e4m3PKfPS2_iiiiii:
[----:B------:R-:W-:Y:S01]  /*0000*/  LDC R1, c[0x0][0x37c] ;  /* 0x0000df00ff017b82 */ /* 0x000fe20000000800 */
[----:B------:R-:W0:Y:S01]  /*0010*/  S2R R25, SR_CTAID.X ;  /* 0x0000000000197919 */ /* 0x000e220000002500 */
[----:B------:R-:W1:Y:S01]  /*0020*/  LDCU UR4, c[0x0][0x3a8] ;  /* 0x00007500ff0477ac */ /* 0x000e620008000800 */
[----:B------:R-:W-:Y:S01]  /*0030*/  HFMA2 R11, -RZ, RZ, 0, 0 ;  /* 0x00000000ff0b7431 */ /* 0x000fe200000001ff */
[----:B------:R-:W2:Y:S01]  /*0040*/  S2R R27, SR_CTAID.Y ;  /* 0x00000000001b7919 */ /* 0x000ea20000002600 */
[----:B------:R-:W3:Y:S01]  /*0050*/  LDCU.64 UR6, c[0x0][0x358] ;  /* 0x00006b00ff0677ac */ /* 0x000ee20008000a00 */
[----:B------:R-:W2:Y:S01]  /*0060*/  S2R R3, SR_TID.Y ;  /* 0x0000000000037919 */ /* 0x000ea20000002200 */
[----:B------:R-:W0:Y:S01]  /*0070*/  S2R R20, SR_TID.X ;  /* 0x0000000000147919 */ /* 0x000e220000002100 */
[----:B-1----:R-:W-:Y:S01]  /*0080*/  UISETP.GE.AND UP0, UPT, UR4, 0x1, UPT ;  /* 0x000000010400788c */ /* 0x002fe2000bf06270 */
[----:B--2---:R-:W-:Y:S02]  /*0090*/  LEA R29, R27, R3, 0x5 ;  /* 0x000000031b1d7211 */ /* 0x004fe400078e28ff */
[----:B0-----:R-:W-:-:S06]  /*00a0*/  LEA R28, R25, R20, 0x5 ;  /* 0x00000014191c7211 */ /* 0x001fcc00078e28ff */
[----:B---3--:R-:W-:Y:S05]  /*00b0*/  BRA.U !UP0, `(.L_x_22) ;  /* 0x0000000908987547 */ /* 0x008fea000b800000 */
[----:B------:R-:W0:Y:S01]  /*00c0*/  LDC R0, c[0x0][0x3b0] ;  /* 0x0000ec00ff007b82 */ /* 0x000e220000000800 */
[----:B------:R-:W-:Y:S01]  /*00d0*/  LEA R26, R3, R20, 0x5 ;  /* 0x00000014031a7211 */ /* 0x000fe200078e28ff */
[----:B------:R-:W1:Y:S01]  /*00e0*/  S2R R21, SR_CgaCtaId ;  /* 0x0000000000157919 */ /* 0x000e620000008800 */
[----:B------:R-:W2:Y:S01]  /*00f0*/  LDCU.64 UR8, c[0x0][0x3a0] ;  /* 0x00007400ff0877ac */ /* 0x000ea20008000a00 */
[----:B------:R-:W-:Y:S02]  /*0100*/  MOV R11, RZ ;  /* 0x000000ff000b7202 */ /* 0x000fe40000000f00 */
[----:B------:R-:W-:Y:S01]  /*0110*/  SHF.R.U32.HI R4, RZ, 0x5, R26 ;  /* 0x00000005ff047819 */ /* 0x000fe2000001161a */
[----:B------:R-:W3:Y:S03]  /*0120*/  LDCU UR10, c[0x0][0x3a8] ;  /* 0x00007500ff0a77ac */ /* 0x000ee60008000800 */
[----:B------:R-:W-:Y:S01]  /*0130*/  LEA R25, R25, R4, 0x5 ;  /* 0x0000000419197211 */ /* 0x000fe200078e28ff */
[----:B------:R-:W-:Y:S01]  /*0140*/  IMAD R27, R27, 0x20, R4 ;  /* 0x000000201b1b7824 */ /* 0x000fe200078e0204 */
[----:B------:R-:W4:Y:S02]  /*0150*/  LDCU UR11, c[0x0][0x3a0] ;  /* 0x00007400ff0b77ac */ /* 0x000f240008000800 */
[----:B------:R-:W-:Y:S01]  /*0160*/  IABS R9, R25 ;  /* 0x0000001900097213 */ /* 0x000fe20000000000 */
[----:B------:R-:W0:Y:S01]  /*0170*/  LDCU UR12, c[0x0][0x3a4] ;  /* 0x00007480ff0c77ac */ /* 0x000e220008000800 */
[----:B------:R-:W0:Y:S01]  /*0180*/  LDCU UR5, c[0x0][0x3ac] ;  /* 0x00007580ff0577ac */ /* 0x000e220008000800 */
[----:B--2---:R-:W-:-:S02]  /*0190*/  ISETP.GE.AND P0, PT, R28, UR9, PT ;  /* 0x000000091c007c0c */ /* 0x004fc4000bf06270 */
[----:B0-----:R-:W-:Y:S02]  /*01a0*/  IABS R8, R0 ;  /* 0x0000000000087213 */ /* 0x001fe40000000000 */
[----:B------:R-:W-:Y:S01]  /*01b0*/  ISETP.LT.AND P0, PT, R29, UR8, !P0 ;  /* 0x000000081d007c0c */ /* 0x000fe2000c701270 */
[----:B------:R-:W0:Y:S01]  /*01c0*/  LDCU.64 UR8, c[0x0][0x388] ;  /* 0x00007100ff0877ac */ /* 0x000e220008000a00 */
[----:B------:R-:W2:Y:S08]  /*01d0*/  I2F.RP R2, R8 ;  /* 0x0000000800027306 */ /* 0x000eb00000209400 */
[----:B--2---:R-:W2:Y:S02]  /*01e0*/  MUFU.RCP R2, R2 ;  /* 0x0000000200027308 */ /* 0x004ea40000001000 */
[----:B--2---:R-:W-:-:S06]  /*01f0*/  VIADD R6, R2, 0xffffffe ;  /* 0x0ffffffe02067836 */ /* 0x004fcc0000000000 */
[----:B------:R2:W5:Y:S02]  /*0200*/  F2I.FTZ.U32.TRUNC.NTZ R7, R6 ;  /* 0x0000000600077305 */ /* 0x000564000021f000 */
[----:B--2---:R-:W-:Y:S01]  /*0210*/  IMAD.MOV.U32 R6, RZ, RZ, RZ ;  /* 0x000000ffff067224 */ /* 0x004fe200078e00ff */
[----:B-----5:R-:W-:-:S05]  /*0220*/  IADD3 R5, PT, PT, RZ, -R7, RZ ;  /* 0x80000007ff057210 */ /* 0x020fca0007ffe0ff */
[----:B------:R-:W-:-:S04]  /*0230*/  IMAD R5, R5, R8, RZ ;  /* 0x0000000805057224 */ /* 0x000fc800078e02ff */
[----:B------:R-:W-:Y:S01]  /*0240*/  IMAD.HI.U32 R7, R7, R5, R6 ;  /* 0x0000000507077227 */ /* 0x000fe200078e0006 */
[----:B------:R-:W-:-:S05]  /*0250*/  MOV R5, R9 ;  /* 0x0000000900057202 */ /* 0x000fca0000000f00 */
[----:B------:R-:W-:-:S05]  /*0260*/  IMAD.HI.U32 R7, R7, R5, RZ ;  /* 0x0000000507077227 */ /* 0x000fca00078e00ff */
[----:B------:R-:W-:-:S05]  /*0270*/  IADD3 R2, PT, PT, -R7, RZ, RZ ;  /* 0x000000ff07027210 */ /* 0x000fca0007ffe1ff */
[----:B------:R-:W-:Y:S01]  /*0280*/  IMAD R5, R8, R2, R5 ;  /* 0x0000000208057224 */ /* 0x000fe200078e0205 */
[----:B------:R-:W-:-:S04]  /*0290*/  MOV R2, 0x400 ;  /* 0x0000040000027802 */ /* 0x000fc80000000f00 */
[----:B------:R-:W-:Y:S01]  /*02a0*/  ISETP.GT.U32.AND P1, PT, R8, R5, PT ;  /* 0x000000050800720c */ /* 0x000fe20003f24070 */
[----:B------:R-:W-:-:S12]  /*02b0*/  VIADD R6, R2, 0x1200 ;  /* 0x0000120002067836 */ /* 0x000fd80000000000 */
[-C--:B------:R-:W-:Y:S02]  /*02c0*/  @!P1 IADD3 R5, PT, PT, R5, -R8.reuse, RZ ;  /* 0x8000000805059210 */ /* 0x080fe40007ffe0ff */
[----:B------:R-:W-:Y:S02]  /*02d0*/  @!P1 IADD3 R7, PT, PT, R7, 0x1, RZ ;  /* 0x0000000107079810 */ /* 0x000fe40007ffe0ff */
[----:B------:R-:W-:Y:S02]  /*02e0*/  ISETP.GE.U32.AND P2, PT, R5, R8, PT ;  /* 0x000000080500720c */ /* 0x000fe40003f46070 */
[----:B------:R-:W-:Y:S02]  /*02f0*/  LOP3.LUT R8, R25, R0, RZ, 0x3c, !PT ;  /* 0x0000000019087212 */ /* 0x000fe400078e3cff */
[----:B------:R-:W-:Y:S02]  /*0300*/  ISETP.NE.AND P1, PT, R0, RZ, PT ;  /* 0x000000ff0000720c */ /* 0x000fe40003f25270 */
[----:B------:R-:W-:-:S02]  /*0310*/  ISETP.GE.AND P3, PT, R8, RZ, PT ;  /* 0x000000ff0800720c */ /* 0x000fc40003f66270 */
[C---:B-1----:R-:W-:Y:S02]  /*0320*/  LEA R5, R21.reuse, R2, 0x18 ;  /* 0x0000000215057211 */ /* 0x042fe400078ec0ff */
[----:B------:R-:W-:Y:S02]  /*0330*/  LEA R21, R21, R6, 0x18 ;  /* 0x0000000615157211 */ /* 0x000fe400078ec0ff */
[----:B------:R-:W-:Y:S01]  /*0340*/  SHF.L.U32 R2, R20, 0x2, RZ ;  /* 0x0000000214027819 */ /* 0x000fe200000006ff */
[C---:B------:R-:W-:Y:S01]  /*0350*/  IMAD R24, R4.reuse, 0x90, R5 ;  /* 0x0000009004187824 */ /* 0x040fe200078e0205 */
[----:B------:R-:W-:Y:S01]  /*0360*/  @P2 IADD3 R7, PT, PT, R7, 0x1, RZ ;  /* 0x0000000107072810 */ /* 0x000fe20007ffe0ff */
[--C-:B------:R-:W-:Y:S01]  /*0370*/  IMAD R4, R4, 0x90, R21.reuse ;  /* 0x0000009004047824 */ /* 0x100fe200078e0215 */
[----:B------:R-:W-:Y:S01]  /*0380*/  LOP3.LUT R23, R2, 0x7c, RZ, 0xc0, !PT ;  /* 0x0000007c02177812 */ /* 0x000fe200078ec0ff */
[C---:B------:R-:W-:Y:S01]  /*0390*/  IMAD R21, R20.reuse, 0x90, R21 ;  /* 0x0000009014157824 */ /* 0x040fe200078e0215 */
[----:B------:R-:W-:Y:S01]  /*03a0*/  MOV R2, R7 ;  /* 0x0000000700027202 */ /* 0x000fe20000000f00 */
[----:B------:R-:W-:Y:S01]  /*03b0*/  IMAD R22, R3, 0x90, R5 ;  /* 0x0000009003167824 */ /* 0x000fe200078e0205 */
[----:B------:R-:W-:-:S02]  /*03c0*/  LOP3.LUT R20, R20, 0x1f, RZ, 0xc0, !PT ;  /* 0x0000001f14147812 */ /* 0x000fc400078ec0ff */
[----:B------:R-:W-:Y:S01]  /*03d0*/  IADD3 R24, PT, PT, R24, R23, RZ ;  /* 0x0000001718187210 */ /* 0x000fe20007ffe0ff */
[----:B------:R-:W-:Y:S01]  /*03e0*/  IMAD.IADD R23, R23, 0x1, R4 ;  /* 0x0000000117177824 */ /* 0x000fe200078e0204 */
[----:B------:R-:W-:Y:S01]  /*03f0*/  @!P3 IADD3 R2, PT, PT, -R2, RZ, RZ ;  /* 0x000000ff0202b210 */ /* 0x000fe20007ffe1ff */
[--C-:B------:R-:W-:Y:S01]  /*0400*/  IMAD R3, R25, UR4, R20.reuse ;  /* 0x0000000419037c24 */ /* 0x100fe2000f8e0214 */
[----:B------:R-:W-:Y:S01]  /*0410*/  @!P1 LOP3.LUT R2, RZ, R0, RZ, 0x33, !PT ;  /* 0x00000000ff029212 */ /* 0x000fe200078e33ff */
[----:B------:R-:W-:Y:S01]  /*0420*/  IMAD R0, R27, UR4, R20 ;  /* 0x000000041b007c24 */ /* 0x000fe2000f8e0214 */
[----:B0--34-:R-:W-:-:S06]  /*0430*/  UMOV UR4, URZ ;  /* 0x000000ff00047c82 */ /* 0x019fcc0008000000 */
.L_x_29:
[----:B------:R-:W-:Y:S01]  /*0440*/  ISETP.GT.U32.AND P1, PT, R26, 0x3ff, PT ;  /* 0x000003ff1a00780c */ /* 0x000fe20003f24070 */
[----:B------:R-:W-:Y:S01]  /*0450*/  UIADD3 UR4, UPT, UPT, UR4, 0x20, URZ ;  /* 0x0000002004047890 */ /* 0x000fe2000fffe0ff */
[----:B------:R-:W-:Y:S03]  /*0460*/  BSSY.RECONVERGENT B0, `(.L_x_23) ;  /* 0x0000032000007945 */ /* 0x000fe60003800200 */
[----:B------:R-:W-:-:S08]  /*0470*/  UISETP.GE.AND UP0, UPT, UR4, UR10, UPT ;  /* 0x0000000a0400728c */ /* 0x000fd0000bf06270 */
[----:B0-----:R-:W-:Y:S05]  /*0480*/  @P1 BRA `(.L_x_24) ;  /* 0x0000000000bc1947 */ /* 0x001fea0003800000 */
[----:B------:R-:W-:-:S04]  /*0490*/  ISETP.GE.AND P1, PT, R20, UR10, PT ;  /* 0x0000000a14007c0c */ /* 0x000fc8000bf26270 */
[----:B------:R-:W-:-:S13]  /*04a0*/  ISETP.GE.OR P2, PT, R27, UR11, P1 ;  /* 0x0000000b1b007c0c */ /* 0x000fda0008f46670 */
[----:B------:R-:W0:Y:S02]  /*04b0*/  @!P2 LDC.64 R4, c[0x0][0x380] ;  /* 0x0000e000ff04ab82 */ /* 0x000e240000000a00 */
[----:B0-----:R-:W-:-:S06]  /*04c0*/  @!P2 IMAD.WIDE.U32 R4, R0, 0x2, R4 ;  /* 0x000000020004a825 */ /* 0x001fcc00078e0004 */
[----:B------:R-:W2:Y:S01]  /*04d0*/  @!P2 LDG.E.U16.CONSTANT R4, desc[UR6][R4.64] ;  /* 0x000000060404a981 */ /* 0x000ea2000c1e9500 */
[----:B------:R-:W-:Y:S01]  /*04e0*/  ISETP.GE.OR P1, PT, R25, UR12, P1 ;  /* 0x0000000c19007c0c */ /* 0x000fe20008f26670 */
[----:B------:R-:W-:Y:S01]  /*04f0*/  BSSY.RECONVERGENT B1, `(.L_x_25) ;  /* 0x0000026000017945 */ /* 0x000fe20003800200 */
[----:B------:R-:W-:Y:S02]  /*0500*/  CS2R R8, SRZ ;  /* 0x0000000000087805 */ /* 0x000fe4000001ff00 */
[----:B--2---:R-:W-:-:S09]  /*0510*/  @!P2 SHF.L.U32 R9, R4, 0x10, RZ ;  /* 0x000000100409a819 */ /* 0x004fd200000006ff */
[----:B------:R-:W-:Y:S05]  /*0520*/  @P1 BRA `(.L_x_26) ;  /* 0x0000000000881947 */ /* 0x000fea0003800000 */
[----:B------:R-:W0:Y:S01]  /*0530*/  LDC R13, c[0x0][0x3b4] ;  /* 0x0000ed00ff0d7b82 */ /* 0x000e220000000800 */
[----:B------:R-:W-:Y:S02]  /*0540*/  IABS R10, R20 ;  /* 0x00000014000a7213 */ /* 0x000fe40000000000 */
[----:B0-----:R-:W-:-:S04]  /*0550*/  IABS R6, R13 ;  /* 0x0000000d00067213 */ /* 0x001fc80000000000 */
[----:B------:R-:W0:Y:S08]  /*0560*/  I2F.RP R7, R6 ;  /* 0x0000000600077306 */ /* 0x000e300000209400 */
[----:B0-----:R-:W0:Y:S02]  /*0570*/  MUFU.RCP R7, R7 ;  /* 0x0000000700077308 */ /* 0x001e240000001000 */
[----:B0-----:R-:W-:-:S06]  /*0580*/  IADD3 R4, PT, PT, R7, 0xffffffe, RZ ;  /* 0x0ffffffe07047810 */ /* 0x001fcc0007ffe0ff */
[----:B------:R0:W1:Y:S02]  /*0590*/  F2I.FTZ.U32.TRUNC.NTZ R5, R4 ;  /* 0x0000000400057305 */ /* 0x000064000021f000 */
[----:B0-----:R-:W-:Y:S01]  /*05a0*/  IMAD.MOV.U32 R4, RZ, RZ, RZ ;  /* 0x000000ffff047224 */ /* 0x001fe200078e00ff */
[----:B-1----:R-:W-:-:S05]  /*05b0*/  IADD3 R15, PT, PT, RZ, -R5, RZ ;  /* 0x80000005ff0f7210 */ /* 0x002fca0007ffe0ff */
[----:B------:R-:W-:-:S04]  /*05c0*/  IMAD R15, R15, R6, RZ ;  /* 0x000000060f0f7224 */ /* 0x000fc800078e02ff */
[----:B------:R-:W-:Y:S01]  /*05d0*/  IMAD.HI.U32 R5, R5, R15, R4 ;  /* 0x0000000f05057227 */ /* 0x000fe200078e0004 */
[----:B------:R-:W-:-:S04]  /*05e0*/  LOP3.LUT R4, R20, R13, RZ, 0x3c, !PT ;  /* 0x0000000d14047212 */ /* 0x000fc800078e3cff */
[----:B------:R-:W-:Y:S01]  /*05f0*/  ISETP.GE.AND P2, PT, R4, RZ, PT ;  /* 0x000000ff0400720c */ /* 0x000fe20003f46270 */
[----:B------:R-:W-:-:S05]  /*0600*/  IMAD.HI.U32 R8, R5, R10, RZ ;  /* 0x0000000a05087227 */ /* 0x000fca00078e00ff */
[----:B------:R-:W-:-:S05]  /*0610*/  IADD3 R5, PT, PT, -R8, RZ, RZ ;  /* 0x000000ff08057210 */ /* 0x000fca0007ffe1ff */
[----:B------:R-:W-:-:S05]  /*0620*/  IMAD R5, R6, R5, R10 ;  /* 0x0000000506057224 */ /* 0x000fca00078e020a */
[----:B------:R-:W-:-:S13]  /*0630*/  ISETP.GT.U32.AND P3, PT, R6, R5, PT ;  /* 0x000000050600720c */ /* 0x000fda0003f64070 */
[-C--:B------:R-:W-:Y:S02]  /*0640*/  @!P3 IADD3 R5, PT, PT, R5, -R6.reuse, RZ ;  /* 0x800000060505b210 */ /* 0x080fe40007ffe0ff */
[----:B------:R-:W-:Y:S02]  /*0650*/  @!P3 IADD3 R8, PT, PT, R8, 0x1, RZ ;  /* 0x000000010808b810 */ /* 0x000fe40007ffe0ff */
[----:B------:R-:W-:Y:S02]  /*0660*/  ISETP.GE.U32.AND P1, PT, R5, R6, PT ;  /* 0x000000060500720c */ /* 0x000fe40003f26070 */
[----:B------:R-:W0:Y:S01]  /*0670*/  LDC.64 R4, c[0x0][0x390] ;  /* 0x0000e400ff047b82 */ /* 0x000e220000000a00 */
[----:B------:R-:W-:-:S10]  /*0680*/  ISETP.NE.AND P3, PT, R13, RZ, PT ;  /* 0x000000ff0d00720c */ /* 0x000fd40003f65270 */
[----:B------:R-:W-:Y:S02]  /*0690*/  @P1 IADD3 R8, PT, PT, R8, 0x1, RZ ;  /* 0x0000000108081810 */ /* 0x000fe40007ffe0ff */
[----:B------:R-:W-:-:S03]  /*06a0*/  IADD3 R6, P1, PT, R3, UR8, RZ ;  /* 0x0000000803067c10 */ /* 0x000fc6000ff3e0ff */
[----:B------:R-:W-:Y:S01]  /*06b0*/  @!P2 IMAD.MOV R8, RZ, RZ, -R8 ;  /* 0x000000ffff08a224 */ /* 0x000fe200078e0a08 */
[----:B------:R-:W-:Y:S02]  /*06c0*/  IADD3.X R7, PT, PT, RZ, UR9, RZ, P1, !PT ;  /* 0x00000009ff077c10 */ /* 0x000fe40008ffe4ff */
[----:B------:R-:W-:-:S03]  /*06d0*/  @!P3 LOP3.LUT R8, RZ, R13, RZ, 0x33, !PT ;  /* 0x0000000dff08b212 */ /* 0x000fc600078e33ff */
[----:B------:R-:W2:Y:S02]  /*06e0*/  LDG.E.U8.CONSTANT R6, desc[UR6][R6.64] ;  /* 0x0000000606067981 */ /* 0x000ea4000c1e9100 */
[----:B------:R-:W-:-:S04]  /*06f0*/  IMAD R13, R2, UR5, R8 ;  /* 0x00000005020d7c24 */ /* 0x000fc8000f8e0208 */
[----:B0-----:R-:W-:-:S06]  /*0700*/  IMAD.WIDE R4, R13, 0x4, R4 ;  /* 0x000000040d047825 */ /* 0x001fcc00078e0204 */
[----:B------:R2:W3:Y:S02]  /*0710*/  LDG.E.CONSTANT R4, desc[UR6][R4.64] ;  /* 0x0000000604047981 */ /* 0x0004e4000c1e9900 */
[----:B--2---:R-:W-:-:S05]  /*0720*/  F2FP.F16.E4M3.UNPACK_B R5, R6 ;  /* 0x00000006ff05723e */ /* 0x004fca00020006ff */
[----:B------:R-:W-:-:S05]  /*0730*/  HADD2.F32 R13, -RZ, R5.H0_H0 ;  /* 0x20000005ff0d7230 */ /* 0x000fca0000004100 */
[----:B---3--:R-:W-:-:S07]  /*0740*/  FMUL R8, R4, R13 ;  /* 0x0000000d04087220 */ /* 0x008fce0000400000 */
.L_x_26:
[----:B------:R-:W-:Y:S05]  /*0750*/  BSYNC.RECONVERGENT B1 ;  /* 0x0000000000017941 */ /* 0x000fea0003800200 */
.L_x_25:
[----:B------:R0:W-:Y:S04]  /*0760*/  STS [R24], R9 ;  /* 0x0000000918007388 */ /* 0x0001e80000000800 */
[----:B------:R0:W-:Y:S02]  /*0770*/  STS [R23], R8 ;  /* 0x0000000817007388 */ /* 0x0001e40000000800 */
.L_x_24:
[----:B------:R-:W-:Y:S05]  /*0780*/  BSYNC.RECONVERGENT B0 ;  /* 0x0000000000007941 */ /* 0x000fea0003800200 */
.L_x_23:
[----:B------:R-:W-:Y:S06]  /*0790*/  BAR.SYNC.DEFER_BLOCKING 0x0 ;  /* 0x0000000000007b1d */ /* 0x000fec0000010000 */
[----:B------:R-:W-:Y:S04]  /*07a0*/  BSSY.RECONVERGENT B0, `(.L_x_27) ;  /* 0x0000032000007945 */ /* 0x000fe80003800200 */
[----:B------:R-:W-:Y:S05]  /*07b0*/  @!P0 BRA `(.L_x_28) ;  /* 0x0000000000c08947 */ /* 0x000fea0003800000 */
[----:B------:R-:W-:Y:S04]  /*07c0*/  LDS.128 R12, [R22] ;  /* 0x00000000160c7984 */ /* 0x000fe80000000c00 */
[----:B------:R-:W1:Y:S04]  /*07d0*/  LDS.128 R16, [R21] ;  /* 0x0000000015107984 */ /* 0x000e680000000c00 */
[----:B------:R-:W-:Y:S01]  /*07e0*/  LDS.128 R4, [R21+0x10] ;  /* 0x0000100015047984 */ /* 0x000fe20000000c00 */
[----:B-1----:R-:W-:-:S03]  /*07f0*/  FFMA R12, R12, R16, R11 ;  /* 0x000000100c0c7223 */ /* 0x002fc6000000000b */
[----:B0-----:R-:W0:Y:S01]  /*0800*/  LDS.128 R8, [R22+0x10] ;  /* 0x0000100016087984 */ /* 0x001e220000000c00 */
[----:B------:R-:W-:-:S04]  /*0810*/  FFMA R13, R13, R17, R12 ;  /* 0x000000110d0d7223 */ /* 0x000fc8000000000c */
[----:B------:R-:W-:-:S04]  /*0820*/  FFMA R14, R14, R18, R13 ;  /* 0x000000120e0e7223 */ /* 0x000fc8000000000d */
[----:B------:R-:W-:Y:S02]  /*0830*/  FFMA R15, R15, R19, R14 ;  /* 0x000000130f0f7223 */ /* 0x000fe4000000000e */
[----:B------:R-:W-:Y:S02]  /*0840*/  LDS.128 R16, [R22+0x20] ;  /* 0x0000200016107984 */ /* 0x000fe40000000c00 */
[----:B0-----:R-:W-:Y:S02]  /*0850*/  FFMA R4, R8, R4, R15 ;  /* 0x0000000408047223 */ /* 0x001fe4000000000f */
[----:B------:R-:W0:Y:S02]  /*0860*/  LDS.128 R12, [R21+0x20] ;  /* 0x00002000150c7984 */ /* 0x000e240000000c00 */
        /* <DEDUP_REMOVED lines=32> */
[----:B------:R-:W-:-:S04]  /*0a70*/  FFMA R15, R15, R19, R14 ;  /* 0x000000130f0f7223 */ /* 0x000fc8000000000e */
[----:B0-----:R-:W-:-:S04]  /*0a80*/  FFMA R4, R4, R8, R15 ;  /* 0x0000000804047223 */ /* 0x001fc8000000000f */
[----:B------:R-:W-:-:S04]  /*0a90*/  FFMA R5, R5, R9, R4 ;  /* 0x0000000905057223 */ /* 0x000fc80000000004 */
[----:B------:R-:W-:-:S04]  /*0aa0*/  FFMA R6, R6, R10, R5 ;  /* 0x0000000a06067223 */ /* 0x000fc80000000005 */
[----:B------:R-:W-:-:S07]  /*0ab0*/  FFMA R11, R7, R11, R6 ;  /* 0x0000000b070b7223 */ /* 0x000fce0000000006 */
.L_x_28:
[----:B------:R-:W-:Y:S05]  /*0ac0*/  BSYNC.RECONVERGENT B0 ;  /* 0x0000000000007941 */ /* 0x000fea0003800200 */
.L_x_27:
[----:B------:R-:W-:Y:S01]  /*0ad0*/  BAR.SYNC.DEFER_BLOCKING 0x0 ;  /* 0x0000000000007b1d */ /* 0x000fe20000010000 */
[----:B------:R-:W-:Y:S02]  /*0ae0*/  IADD3 R20, PT, PT, R20, 0x20, RZ ;  /* 0x0000002014147810 */ /* 0x000fe40007ffe0ff */
[----:B------:R-:W-:Y:S02]  /*0af0*/  IADD3 R3, PT, PT, R3, 0x20, RZ ;  /* 0x0000002003037810 */ /* 0x000fe40007ffe0ff */
[----:B------:R-:W-:Y:S01]  /*0b00*/  IADD3 R0, PT, PT, R0, 0x20, RZ ;  /* 0x0000002000007810 */ /* 0x000fe20007ffe0ff */
[----:B------:R-:W-:Y:S06]  /*0b10*/  BRA.U !UP0, `(.L_x_29) ;  /* 0xfffffff908487547 */ /* 0x000fec000b83ffff */
.L_x_22:
[----:B------:R-:W1:Y:S02]  /*0b20*/  LDCU.64 UR14, c[0x0][0x3a0] ;  /* 0x00007400ff0e77ac */ /* 0x000e640008000a00 */
[----:B-1----:R-:W-:-:S04]  /*0b30*/  ISETP.GE.AND P0, PT, R28, UR15, PT ;  /* 0x0000000f1c007c0c */ /* 0x002fc8000bf06270 */
[----:B------:R-:W-:-:S13]  /*0b40*/  ISETP.GE.OR P0, PT, R29, UR14, P0 ;  /* 0x0000000e1d007c0c */ /* 0x000fda0008706670 */
[----:B------:R-:W-:Y:S05]  /*0b50*/  @P0 EXIT ;  /* 0x000000000000094d */ /* 0x000fea0003800000 */
[----:B------:R-:W1:Y:S01]  /*0b60*/  LDC.64 R2, c[0x0][0x398] ;  /* 0x0000e600ff027b82 */ /* 0x000e620000000a00 */
[----:B------:R-:W-:Y:S01]  /*0b70*/  IMAD R29, R29, UR15, R28 ;  /* 0x0000000f1d1d7c24 */ /* 0x000fe2000f8e021c */
[----:B------:R-:W-:-:S03]  /*0b80*/  F2FP.BF16.F32.PACK_AB R11, RZ, R11 ;  /* 0x0000000bff0b723e */ /* 0x000fc600000010ff */
[----:B-1----:R-:W-:-:S05]  /*0b90*/  IMAD.WIDE.U32 R2, R29, 0x2, R2 ;  /* 0x000000021d027825 */ /* 0x002fca00078e0002 */
[----:B------:R-:W-:Y:S01]  /*0ba0*/  STG.E.U16 desc[UR6][R2.64], R11 ;  /* 0x0000000b02007986 */ /* 0x000fe2000c101506 */
[----:B------:R-:W-:Y:S05]  /*0bb0*/  EXIT ;  /* 0x000000000000794d */ /* 0x000fea0003800000 */
.L_x_30:
        /* <DEDUP_REMOVED lines=12> */
.L_x_42:


//--------------------- .text._ZN8fp8_gemm16fp8_matmul_tiledI6__halfLi32ELi32ELi32EEEvPKT_PK13__nv_fp8_e4m3PKfPS2_iiiiii --------------------------
	.section	.text._ZN8fp8_gemm16fp8_matmul_tiledI6__halfLi32ELi32ELi32EEEvPKT_PK13__nv_fp8_e4m3PKfPS2_iiiiii,"ax",@progbits
	.align	128
        .global         _ZN8fp8_gemm16fp8_matmul_tiledI6__halfLi32ELi32ELi32EEEvPKT_PK13__nv_fp8_e4m3PKfPS2_iiiiii
        .type           _ZN8fp8_gemm16fp8_matmul_tiledI6__halfLi32ELi32ELi32EEEvPKT_PK13__nv_fp8_e4m3PKfPS2_iiiiii,@function
        .size           _ZN8fp8_gemm16fp8_matmul_tiledI6__halfLi32ELi32ELi32EEEvPKT_PK13__nv_fp8_e4m3PKfPS2_iiiiii,(.L_x_43 - _ZN8fp8_gemm16fp8_matmul_tiledI6__halfLi32ELi32ELi32EEEvPKT_PK13__nv_fp8_e4m3PKfPS2_iiiiii)
        .other          _ZN8fp8_gemm16fp8_matmul_tiledI6__halfLi32ELi32ELi32EEEvPKT_PK13__nv_fp8_e4m3PKfPS2_iiiiii,@"STO_CUDA_ENTRY STV_DEFAULT"
_ZN8fp8_gemm16fp8_matmul_tiledI6__halfLi32ELi32ELi32EEEvPKT_PK13__nv_fp8_e4m3PKfPS2_iiiiii:
.text._ZN8fp8_gemm16fp8_matmul_tiledI6__halfLi32ELi32ELi32EEEvPKT_PK13__nv_fp8_e4m3PKfPS2_iiiiii:
        /* <DEDUP_REMOVED lines=13> */
[----:B------:R-:W-:Y:S01]  /*00d0*/  IMAD R26, R3, 0x20, R20 ;  /* 0x00000020031a7824 */ /* 0x000fe200078e0214 */
[----:B------:R-:W1:Y:S01]  /*00e0*/  S2R R21, SR_CgaCtaId ;  /* 0x0000000000157919 */ /* 0x000e620000008800 */
[----:B------:R-:W2:Y:S01]  /*00f0*/  LDCU.64 UR8, c[0x0][0x3a0] ;  /* 0x00007400ff0877ac */ /* 0x000ea20008000a00 */
[----:B------:R-:W-:Y:S02]  /*0100*/  MOV R11, RZ ;  /* 0x000000ff000b7202 */ /* 0x000fe40000000f00 */
[----:B------:R-:W-:Y:S01]  /*0110*/  SHF.R.U32.HI R4, RZ, 0x5, R26 ;  /* 0x00000005ff047819 */ /* 0x000fe2000001161a */
[----:B------:R-:W3:Y:S03]  /*0120*/  LDCU UR10, c[0x0][0x3a8] ;  /* 0x00007500ff0a77ac */ /* 0x000ee60008000800 */
[-C--:B------:R-:W-:Y:S01]  /*0130*/  LEA R25, R25, R4.reuse, 0x5 ;  /* 0x0000000419197211 */ /* 0x080fe200078e28ff */
[----:B------:R-:W4:Y:S01]  /*0140*/  LDCU UR11, c[0x0][0x3a0] ;  /* 0x00007400ff0b77ac */ /* 0x000f220008000800 */
[----:B------:R-:W-:-:S02]  /*0150*/  LEA R27, R27, R4, 0x5 ;  /* 0x000000041b1b7211 */ /* 0x000fc400078e28ff */
[----:B------:R-:W-:Y:S01]  /*0160*/  IABS R9, R25 ;  /* 0x0000001900097213 */ /* 0x000fe20000000000 */
[----:B------:R-:W0:Y:S01]  /*0170*/  LDCU UR12, c[0x0][0x3a4] ;  /* 0x00007480ff0c77ac */ /* 0x000e220008000800 */
[----:B------:R-:W0:Y:S01]  /*0180*/  LDCU UR5, c[0x0][0x3ac] ;  /* 0x00007580ff0577ac */ /* 0x000e220008000800 */
[----:B--2---:R-:W-:Y:S02]  /*0190*/  ISETP.GE.AND P0, PT, R28, UR9, PT ;  /* 0x000000091c007c0c */ /* 0x004fe4000bf06270 */
[----:B0-----:R-:W-:Y:S02]  /*01a0*/  IABS R8, R0 ;  /* 0x0000000000087213 */ /* 0x001fe40000000000 */
[----:B------:R-:W-:Y:S01]  /*01b0*/  ISETP.LT.AND P0, PT, R29, UR8, !P0 ;  /* 0x000000081d007c0c */ /* 0x000fe2000c701270 */
[----:B------:R-:W0:Y:S01]  /*01c0*/  LDCU.64 UR8, c[0x0][0x388] ;  /* 0x00007100ff0877ac */ /* 0x000e220008000a00 */
[----:B------:R-:W2:Y:S08]  /*01d0*/  I2F.RP R2, R8 ;  /* 0x0000000800027306 */ /* 0x000eb00000209400 */
[----:B--2---:R-:W2:Y:S02]  /*01e0*/  MUFU.RCP R2, R2 ;  /* 0x0000000200027308 */ /* 0x004ea40000001000 */
[----:B--2---:R-:W-:-:S06]  /*01f0*/  IADD3 R6, PT, PT, R2, 0xffffffe, RZ ;  /* 0x0ffffffe02067810 */ /* 0x004fcc0007ffe0ff */
[----:B------:R2:W5:Y:S02]  /*0200*/  F2I.FTZ.U32.TRUNC.NTZ R7, R6 ;  /* 0x0000000600077305 */ /* 0x000564000021f000 */
[----:B--2---:R-:W-:Y:S02]  /*0210*/  MOV R6, RZ ;  /* 0x000000ff00067202 */ /* 0x004fe40000000f00 */
[----:B-----5:R-:W-:-:S05]  /*0220*/  IADD3 R5, PT, PT, RZ, -R7, RZ ;  /* 0x80000007ff057210 */ /* 0x020fca0007ffe0ff */
[----:B------:R-:W-:-:S04]  /*0230*/  IMAD R5, R5, R8, RZ ;  /* 0x0000000805057224 */ /* 0x000fc800078e02ff */
[----:B------:R-:W-:-:S04]  /*0240*/  IMAD.HI.U32 R7, R7, R5, R6 ;  /* 0x0000000507077227 */ /* 0x000fc800078e0006 */
[----:B------:R-:W-:-:S04]  /*0250*/  IMAD.MOV.U32 R5, RZ, RZ, R9 ;  /* 0x000000ffff057224 */ /* 0x000fc800078e0009 */
[----:B------:R-:W-:-:S05]  /*0260*/  IMAD.HI.U32 R7, R7, R5, RZ ;  /* 0x0000000507077227 */ /* 0x000fca00078e00ff */
[----:B------:R-:W-:-:S05]  /*0270*/  IADD3 R2, PT, PT, -R7, RZ, RZ ;  /* 0x000000ff07027210 */ /* 0x000fca0007ffe1ff */
[----:B------:R-:W-:Y:S01]  /*0280*/  IMAD R5, R8, R2, R5 ;  /* 0x0000000208057224 */ /* 0x000fe200078e0205 */
[----:B------:R-:W-:-:S04]  /*0290*/  MOV R2, 0x400 ;  /* 0x0000040000027802 */ /* 0x000fc80000000f00 */
[----:B------:R-:W-:Y:S02]  /*02a0*/  ISETP.GT.U32.AND P1, PT, R8, R5, PT ;  /* 0x000000050800720c */ /* 0x000fe40003f24070 */
[----:B------:R-:W-:-:S11]  /*02b0*/  IADD3 R6, PT, PT, R2, 0x1200, RZ ;  /* 0x0000120002067810 */ /* 0x000fd60007ffe0ff */
[-C--:B------:R-:W-:Y:S02]  /*02c0*/  @!P1 IADD3 R5, PT, PT, R5, -R8.reuse, RZ ;  /* 0x8000000805059210 */ /* 0x080fe40007ffe0ff */
[----:B------:R-:W-:Y:S02]  /*02d0*/  @!P1 IADD3 R7, PT, PT, R7, 0x1, RZ ;  /* 0x0000000107079810 */ /* 0x000fe40007ffe0ff */
[----:B------:R-:W-:Y:S02]  /*02e0*/  ISETP.GE.U32.AND P2, PT, R5, R8, PT ;  /* 0x000000080500720c */ /* 0x000fe40003f46070 */
[----:B------:R-:W-:Y:S02]  /*02f0*/  LOP3.LUT R8, R25, R0, RZ, 0x3c, !PT ;  /* 0x0000000019087212 */ /* 0x000fe400078e3cff */
[----:B-1----:R-:W-:Y:S01]  /*0300*/  LEA R5, R21, R2, 0x18 ;  /* 0x0000000215057211 */ /* 0x002fe200078ec0ff */
[----:B------:R-:W-:Y:S01]  /*0310*/  IMAD.SHL.U32 R2, R20, 0x4, RZ ;  /* 0x0000000414027824 */ /* 0x000fe200078e00ff */
[----:B------:R-:W-:-:S02]  /*0320*/  ISETP.GE.AND P3, PT, R8, RZ, PT ;  /* 0x000000ff0800720c */ /* 0x000fc40003f66270 */
[----:B------:R-:W-:Y:S01]  /*0330*/  ISETP.NE.AND P1, PT, R0, RZ, PT ;  /* 0x000000ff0000720c */ /* 0x000fe20003f25270 */
[--C-:B------:R-:W-:Y:S01]  /*0340*/  IMAD R24, R4, 0x90, R5.reuse ;  /* 0x0000009004187824 */ /* 0x100fe200078e0205 */
[----:B------:R-:W-:Y:S01]  /*0350*/  LEA R21, R21, R6, 0x18 ;  /* 0x0000000615157211 */ /* 0x000fe200078ec0ff */
[----:B------:R-:W-:Y:S01]  /*0360*/  IMAD R22, R3, 0x90, R5 ;  /* 0x0000009003167824 */ /* 0x000fe200078e0205 */
[----:B------:R-:W-:Y:S02]  /*0370*/  LOP3.LUT R23, R2, 0x7c, RZ, 0xc0, !PT ;  /* 0x0000007c02177812 */ /* 0x000fe400078ec0ff */
[----:B------:R-:W-:Y:S01]  /*0380*/  @P2 IADD3 R7, PT, PT, R7, 0x1, RZ ;  /* 0x0000000107072810 */ /* 0x000fe20007ffe0ff */
[--C-:B------:R-:W-:Y:S02]  /*0390*/  IMAD R4, R4, 0x90, R21.reuse ;  /* 0x0000009004047824 */ /* 0x100fe400078e0215 */
[----:B------:R-:W-:Y:S01]  /*03a0*/  IMAD R21, R20, 0x90, R21 ;  /* 0x0000009014157824 */ /* 0x000fe200078e0215 */
[----:B------:R-:W-:Y:S01]  /*03b0*/  MOV R2, R7 ;  /* 0x0000000700027202 */ /* 0x000fe20000000f00 */
[----:B------:R-:W-:Y:S01]  /*03c0*/  IMAD.IADD R24, R24, 0x1, R23 ;  /* 0x0000000118187824 */ /* 0x000fe200078e0217 */
[----:B------:R-:W-:-:S02]  /*03d0*/  LOP3.LUT R20, R20, 0x1f, RZ, 0xc0, !PT ;  /* 0x0000001f14147812 */ /* 0x000fc400078ec0ff */
[----:B------:R-:W-:Y:S02]  /*03e0*/  @!P3 IADD3 R2, PT, PT, -R2, RZ, RZ ;  /* 0x000000ff0202b210 */ /* 0x000fe40007ffe1ff */
[----:B------:R-:W-:Y:S01]  /*03f0*/  IADD3 R23, PT, PT, R23, R4, RZ ;  /* 0x0000000417177210 */ /* 0x000fe20007ffe0ff */
[--C-:B------:R-:W-:Y:S01]  /*0400*/  IMAD R3, R25, UR4, R20.reuse ;  /* 0x0000000419037c24 */ /* 0x100fe2000f8e0214 */
[----:B------:R-:W-:Y:S01]  /*0410*/  @!P1 LOP3.LUT R2, RZ, R0, RZ, 0x33, !PT ;  /* 0x00000000ff029212 */ /* 0x000fe200078e33ff */
[----:B------:R-:W-:Y:S01]  /*0420*/  IMAD R0, R27, UR4, R20 ;  /* 0x000000041b007c24 */ /* 0x000fe2000f8e0214 */
[----:B0--34-:R-:W-:-:S06]  /*0430*/  UMOV UR4, URZ ;  /* 0x000000ff00047c82 */ /* 0x019fcc0008000000 */
.L_x_38:
        /* <DEDUP_REMOVED lines=12> */
[----:B------:R-:W-:Y:S01]  /*0500*/  CS2R R8, SRZ ;  /* 0x0000000000087805 */ /* 0x000fe2000001ff00 */
[----:B--2---:R-:W-:-:S10]  /*0510*/  @!P2 HADD2.F32 R9, -RZ, R4.H0_H0 ;  /* 0x20000004ff09a230 */ /* 0x004fd40000004100 */
        /* <DEDUP_REMOVED lines=35> */
.L_x_35:
[----:B------:R-:W-:Y:S05]  /*0750*/  BSYNC.RECONVERGENT B1 ;  /* 0x0000000000017941 */ /* 0x000fea0003800200 */
.L_x_34:
[----:B------:R0:W-:Y:S04]  /*0760*/  STS [R24], R9 ;  /* 0x0000000918007388 */ /* 0x0001e80000000800 */
[----:B------:R0:W-:Y:S02]  /*0770*/  STS [R23], R8 ;  /* 0x0000000817007388 */ /* 0x0001e40000000800 */
.L_x_33:
[----:B------:R-:W-:Y:S05]  /*0780*/  BSYNC.RECONVERGENT B0 ;  /* 0x0000000000007941 */ /* 0x000fea0003800200 */
.L_x_32:
        /* <DEDUP_REMOVED lines=51> */
.L_x_37:
[----:B------:R-:W-:Y:S05]  /*0ac0*/  BSYNC.RECONVERGENT B0 ;  /* 0x0000000000007941 */ /* 0x000fea0003800200 */
.L_x_36:
[----:B------:R-:W-:Y:S01]  /*0ad0*/  BAR.SYNC.DEFER_BLOCKING 0x0 ;  /* 0x0000000000007b1d */ /* 0x000fe20000010000 */
[----:B------:R-:W-:Y:S02]  /*0ae0*/  IADD3 R20, PT, PT, R20, 0x20, RZ ;  /* 0x0000002014147810 */ /* 0x000fe40007ffe0ff */
[----:B------:R-:W-:Y:S02]  /*0af0*/  IADD3 R3, PT, PT, R3, 0x20, RZ ;  /* 0x0000002003037810 */ /* 0x000fe40007ffe0ff */
[----:B------:R-:W-:Y:S01]  /*0b00*/  IADD3 R0, PT, PT, R0, 0x20, RZ ;  /* 0x0000002000007810 */ /* 0x000fe20007ffe0ff */
[----:B------:R-:W-:Y:S06]  /*0b10*/  BRA.U !UP0, `(.L_x_38) ;  /* 0xfffffff908487547 */ /* 0x000fec000b83ffff */
.L_x_31:
[----:B------:R-:W1:Y:S02]  /*0b20*/  LDCU.64 UR14, c[0x0][0x3a0] ;  /* 0x00007400ff0e77ac */ /* 0x000e640008000a00 */
[----:B-1----:R-:W-:-:S04]  /*0b30*/  ISETP.GE.AND P0, PT, R28, UR15, PT ;  /* 0x0000000f1c007c0c */ /* 0x002fc8000bf06270 */
[----:B------:R-:W-:-:S13]  /*0b40*/  ISETP.GE.OR P0, PT, R29, UR14, P0 ;  /* 0x0000000e1d007c0c */ /* 0x000fda0008706670 */
[----:B------:R-:W-:Y:S05]  /*0b50*/  @P0 EXIT ;  /* 0x000000000000094d */ /* 0x000fea0003800000 */
[----:B------:R-:W1:Y:S01]  /*0b60*/  LDC.64 R2, c[0x0][0x398] ;  /* 0x0000e600ff027b82 */ /* 0x000e620000000a00 */
[----:B------:R-:W-:Y:S01]  /*0b70*/  IMAD R29, R29, UR15, R28 ;  /* 0x0000000f1d1d7c24 */ /* 0x000fe2000f8e021c */
[----:B------:R-:W-:-:S03]  /*0b80*/  F2FP.F16.F32.PACK_AB R11, RZ, R11 ;  /* 0x0000000bff0b723e */ /* 0x000fc600000000ff */
[----:B-1----:R-:W-:-:S05]  /*0b90*/  IMAD.WIDE.U32 R2, R29, 0x2, R2 ;  /* 0x000000021d027825 */ /* 0x002fca00078e0002 */
[----:B------:R-:W-:Y:S01]  /*0ba0*/  STG.E.U16 desc[UR6][R2.64], R11 ;  /* 0x0000000b02007986 */ /* 0x000fe2000c101506 */
[----:B------:R-:W-:Y:S05]  /*0bb0*/  EXIT ;  /* 0x000000000000794d */ /* 0x000fea0003800000 */
.L_x_39:
        /* <DEDUP_REMOVED lines=12> */
.L_x_43:


//--------------------- .nv.shared.reserved.0     --------------------------
	.section	.nv.shared.reserved.0,"aw",@nobits
	.weak		__nv_reservedSMEM_offset_0_alias
	.size		__nv_reservedSMEM_offset_0_alias, 0, 64
	.other		__nv_reservedSMEM_offset_0_alias,@"STO_CUDA_RESERVED_SHARED STV_DEFAULT"
__nv_reservedSMEM_offset_0_alias:
	.zero		0
	.zero		64


//--------------------- .nv.shared._ZN8fp8_gemm16fp8_matmul_tiledI13__nv_bfloat16Li32ELi32ELi32EEEvPKT_PK13__nv_fp8_e4m3PKfPS2_iiiiii --------------------------
	.section	.nv.shared._ZN8fp8_gemm16fp8_matmul_tiledI13__nv_bfloat16Li32ELi32ELi32EEEvPKT_PK13__nv_fp8_e4m3PKfPS2_iiiiii,"aw",@nobits
	.sectionflags	@""
	.align	4
.nv.shared._ZN8fp8_gemm16fp8_matmul_tiledI13__nv_bfloat16Li32ELi32ELi32EEEvPKT_PK13__nv_fp8_e4m3PKfPS2_iiiiii:
	.zero		10240


//--------------------- .nv.shared._ZN8fp8_gemm16fp8_matmul_tiledI6__halfLi32ELi32ELi32EEEvPKT_PK13__nv_fp8_e4m3PKfPS2_iiiiii --------------------------
	.section	.nv.shared._ZN8fp8_gemm16fp8_matmul_tiledI6__halfLi32ELi32ELi32EEEvPKT_PK13__nv_fp8_e4m3PKfPS2_iiiiii,"aw",@nobits
	.sectionflags	@""
	.align	4
.nv.shared._ZN8fp8_gemm16fp8_matmul_tiledI6__halfLi32ELi32ELi32EEEvPKT_PK13__nv_fp8_e4m3PKfPS2_iiiiii:
	.zero		10240


//--------------------- .nv.constant0._ZN8fp8_gemm12fp8_moe_gemmI13__nv_bfloat16EEvPKT_PK13__nv_fp8_e4m3PKfPKjPS2_iiiiiiiib --------------------------
	.section	.nv.constant0._ZN8fp8_gemm12fp8_moe_gemmI13__nv_bfloat16EEvPKT_PK13__nv_fp8_e4m3PKfPKjPS2_iiiiiiiib,"a",@progbits
	.sectionflags	@""
	.align	4
.nv.constant0._ZN8fp8_gemm12fp8_moe_gemmI13__nv_bfloat16EEvPKT_PK13__nv_fp8_e4m3PKfPKjPS2_iiiiiiiib:
	.zero		969


//--------------------- .nv.constant0._ZN8fp8_gemm12fp8_moe_gemmI6__halfEEvPKT_PK13__nv_fp8_e4m3PKfPKjPS2_iiiiiiiib --------------------------
	.section	.nv.constant0._ZN8fp8_gemm12fp8_moe_gemmI6__halfEEvPKT_PK13__nv_fp8_e4m3PKfPKjPS2_iiiiiiiib,"a",@progbits
	.sectionflags	@""
	.align	4
.nv.constant0._ZN8fp8_gemm12fp8_moe_gemmI6__halfEEvPKT_PK13__nv_fp8_e4m3PKfPKjPS2_iiiiiiiib:
	.zero		969


//--------------------- .nv.constant0._ZN8fp8_gemm16fp8_matmul_tiledI13__nv_bfloat16Li32ELi32ELi32EEEvPKT_PK13__nv_fp8_e4m3PKfPS2_iiiiii --------------------------
	.section	.nv.constant0._ZN8fp8_gemm16fp8_matmul_tiledI13__nv_bfloat16Li32ELi32ELi32EEEvPKT_PK13__nv_fp8_e4m3PKfPS2_iiiiii,"a",@progbits
	.sectionflags	@""
	.align	4
.nv.constant0._ZN8fp8_gemm16fp8_matmul_tiledI13__nv_bfloat16Li32ELi32ELi32EEEvPKT_PK13__nv_fp8_e4m3PKfPS2_iiiiii:
	.zero		952


//--------------------- .nv.constant0._ZN8fp8_gemm16fp8_matmul_tiledI6__halfLi32ELi32ELi32EEEvPKT_PK13__nv_fp8_e4m3PKfPS2_iiiiii --------------------------
	.section	.nv.constant0._ZN8fp8_gemm16fp8_matmul_tiledI6__halfLi32ELi32ELi32EEEvPKT_PK13__nv_fp8_e4m3PKfPS2_iiiiii,"a",@progbits
	.sectionflags	@""
	.align	4
.nv.constant0._ZN8fp8_gemm16fp8_matmul_tiledI6__halfLi32ELi32ELi32EEEvPKT_PK13__nv_fp8_e4m3PKfPS2_iiiiii:
	.zero		952


//--------------------- SYMBOLS --------------------------

	.type		.nv.reservedSmem.offset0,@object
	.size		.nv.reservedSmem.offset0,0x4
	.type		.nv.reservedSmem.cap,@object
	.size		.nv.reservedSmem.cap,0x4
